//
// Generated by NVIDIA NVVM Compiler
//
// Compiler Build ID: CL-36424714
// Cuda compilation tools, release 13.0, V13.0.88
// Based on NVVM 20.0.0
//

.version 9.0
.target sm_100
.address_size 64

	// .globl	_Z13classic_eulerPd
.extern .func  (.param .b64 func_retval0) malloc
(
	.param .b64 malloc_param_0
)
;
.extern .func free
(
	.param .b64 free_param_0
)
;
.func  (.param .b64 func_retval0) __internal_accurate_pow
(
	.param .b64 __internal_accurate_pow_param_0
)
;
.global .align 4 .b8 precalc_xorwow_matrix[102400];
.global .align 4 .b8 precalc_xorwow_offset_matrix[102400];
.global .align 4 .b8 mrg32k3aM1[2304];
.global .align 4 .b8 mrg32k3aM2[2304];
.global .align 4 .b8 mrg32k3aM1SubSeq[2016];
.global .align 4 .b8 mrg32k3aM2SubSeq[2016];
.global .align 4 .b8 mrg32k3aM1Seq[2304];
.global .align 4 .b8 mrg32k3aM2Seq[2304];
.const .align 8 .b8 __cr_lgamma_table[72];
// _ZZ17euler_for_unknownPdS_E16error_for_thread has been demoted
// _ZZ17euler_for_unknownPdS_E19solution_for_thread has been demoted

.visible .entry _Z13classic_eulerPd(
	.param .u64 .ptr .align 1 _Z13classic_eulerPd_param_0
)
{
	.local .align 8 .b8 	__local_depot0[48];
	.reg .b64 	%SP;
	.reg .b64 	%SPL;
	.reg .pred 	%p<67>;
	.reg .b32 	%r<1247>;
	.reg .b32 	%f<32>;
	.reg .b64 	%rd<30>;
	.reg .b64 	%fd<23>;

	mov.u64 	%SPL, __local_depot0;
	ld.param.u64 	%rd10, [_Z13classic_eulerPd_param_0];
	add.u64 	%rd1, %SPL, 0;
	// begin inline asm
	mov.u64 	%rd11, %clock64;
	// end inline asm
	mov.u32 	%r566, %ntid.x;
	cvt.u64.u32 	%rd13, %r566;
	mul.lo.s64 	%rd14, %rd11, %rd13;
	mov.u32 	%r1, %tid.x;
	cvt.u32.u64 	%r567, %rd14;
	xor.b32  	%r568, %r567, -1429050551;
	mul.lo.s32 	%r2, %r568, 1099087573;
	{ .reg .b32 tmp; mov.b64 {tmp, %r569}, %rd14; }
	xor.b32  	%r3, %r569, -136515619;
	mul.lo.s32 	%r570, %r3, -1703105765;
	add.s32 	%r571, %r2, %r570;
	add.s32 	%r572, %r571, 6615241;
	add.s32 	%r970, %r2, 123456789;
	st.local.v2.u32 	[%rd1], {%r572, %r970};
	xor.b32  	%r969, %r2, 362436069;
	add.s32 	%r968, %r570, 521288629;
	st.local.v2.u32 	[%rd1+8], {%r969, %r968};
	xor.b32  	%r967, %r570, 88675123;
	add.s32 	%r966, %r2, 5783321;
	st.local.v2.u32 	[%rd1+16], {%r967, %r966};
	setp.eq.s32 	%p1, %r1, 0;
	@%p1 bra 	$L__BB0_115;
	cvt.u64.u32 	%rd29, %r1;
	mov.b32 	%r953, 0;
$L__BB0_2:
	mov.u64 	%rd3, %rd29;
	and.b64  	%rd4, %rd3, 3;
	setp.eq.s64 	%p2, %rd4, 0;
	@%p2 bra 	$L__BB0_114;
	mul.wide.u32 	%rd15, %r953, 3200;
	mov.u64 	%rd16, precalc_xorwow_matrix;
	add.s64 	%rd5, %rd16, %rd15;
	mov.b32 	%r966, 0;
	mov.u32 	%r967, %r966;
	mov.u32 	%r968, %r966;
	mov.u32 	%r969, %r966;
	mov.u32 	%r970, %r966;
	mov.u32 	%r959, %r966;
$L__BB0_4:
	mul.wide.u32 	%rd17, %r959, 4;
	add.s64 	%rd18, %rd1, %rd17;
	ld.local.u32 	%r21, [%rd18+4];
	shl.b32 	%r22, %r959, 5;
	mov.b32 	%r965, 0;
$L__BB0_5:
	.pragma "nounroll";
	shr.u32 	%r576, %r21, %r965;
	and.b32  	%r577, %r576, 1;
	setp.eq.b32 	%p3, %r577, 1;
	not.pred 	%p4, %p3;
	add.s32 	%r578, %r22, %r965;
	mul.lo.s32 	%r579, %r578, 5;
	mul.wide.u32 	%rd19, %r579, 4;
	add.s64 	%rd6, %rd5, %rd19;
	@%p4 bra 	$L__BB0_7;
	ld.global.u32 	%r580, [%rd6];
	xor.b32  	%r970, %r970, %r580;
	ld.global.u32 	%r581, [%rd6+4];
	xor.b32  	%r969, %r969, %r581;
	ld.global.u32 	%r582, [%rd6+8];
	xor.b32  	%r968, %r968, %r582;
	ld.global.u32 	%r583, [%rd6+12];
	xor.b32  	%r967, %r967, %r583;
	ld.global.u32 	%r584, [%rd6+16];
	xor.b32  	%r966, %r966, %r584;
$L__BB0_7:
	and.b32  	%r586, %r576, 2;
	setp.eq.s32 	%p5, %r586, 0;
	@%p5 bra 	$L__BB0_9;
	ld.global.u32 	%r587, [%rd6+20];
	xor.b32  	%r970, %r970, %r587;
	ld.global.u32 	%r588, [%rd6+24];
	xor.b32  	%r969, %r969, %r588;
	ld.global.u32 	%r589, [%rd6+28];
	xor.b32  	%r968, %r968, %r589;
	ld.global.u32 	%r590, [%rd6+32];
	xor.b32  	%r967, %r967, %r590;
	ld.global.u32 	%r591, [%rd6+36];
	xor.b32  	%r966, %r966, %r591;
$L__BB0_9:
	and.b32  	%r593, %r576, 4;
	setp.eq.s32 	%p6, %r593, 0;
	@%p6 bra 	$L__BB0_11;
	ld.global.u32 	%r594, [%rd6+40];
	xor.b32  	%r970, %r970, %r594;
	ld.global.u32 	%r595, [%rd6+44];
	xor.b32  	%r969, %r969, %r595;
	ld.global.u32 	%r596, [%rd6+48];
	xor.b32  	%r968, %r968, %r596;
	ld.global.u32 	%r597, [%rd6+52];
	xor.b32  	%r967, %r967, %r597;
	ld.global.u32 	%r598, [%rd6+56];
	xor.b32  	%r966, %r966, %r598;
$L__BB0_11:
	and.b32  	%r600, %r576, 8;
	setp.eq.s32 	%p7, %r600, 0;
	@%p7 bra 	$L__BB0_13;
	ld.global.u32 	%r601, [%rd6+60];
	xor.b32  	%r970, %r970, %r601;
	ld.global.u32 	%r602, [%rd6+64];
	xor.b32  	%r969, %r969, %r602;
	ld.global.u32 	%r603, [%rd6+68];
	xor.b32  	%r968, %r968, %r603;
	ld.global.u32 	%r604, [%rd6+72];
	xor.b32  	%r967, %r967, %r604;
	ld.global.u32 	%r605, [%rd6+76];
	xor.b32  	%r966, %r966, %r605;
$L__BB0_13:
	and.b32  	%r607, %r576, 16;
	setp.eq.s32 	%p8, %r607, 0;
	@%p8 bra 	$L__BB0_15;
	ld.global.u32 	%r608, [%rd6+80];
	xor.b32  	%r970, %r970, %r608;
	ld.global.u32 	%r609, [%rd6+84];
	xor.b32  	%r969, %r969, %r609;
	ld.global.u32 	%r610, [%rd6+88];
	xor.b32  	%r968, %r968, %r610;
	ld.global.u32 	%r611, [%rd6+92];
	xor.b32  	%r967, %r967, %r611;
	ld.global.u32 	%r612, [%rd6+96];
	xor.b32  	%r966, %r966, %r612;
$L__BB0_15:
	and.b32  	%r614, %r576, 32;
	setp.eq.s32 	%p9, %r614, 0;
	@%p9 bra 	$L__BB0_17;
	ld.global.u32 	%r615, [%rd6+100];
	xor.b32  	%r970, %r970, %r615;
	ld.global.u32 	%r616, [%rd6+104];
	xor.b32  	%r969, %r969, %r616;
	ld.global.u32 	%r617, [%rd6+108];
	xor.b32  	%r968, %r968, %r617;
	ld.global.u32 	%r618, [%rd6+112];
	xor.b32  	%r967, %r967, %r618;
	ld.global.u32 	%r619, [%rd6+116];
	xor.b32  	%r966, %r966, %r619;
$L__BB0_17:
	and.b32  	%r621, %r576, 64;
	setp.eq.s32 	%p10, %r621, 0;
	@%p10 bra 	$L__BB0_19;
	ld.global.u32 	%r622, [%rd6+120];
	xor.b32  	%r970, %r970, %r622;
	ld.global.u32 	%r623, [%rd6+124];
	xor.b32  	%r969, %r969, %r623;
	ld.global.u32 	%r624, [%rd6+128];
	xor.b32  	%r968, %r968, %r624;
	ld.global.u32 	%r625, [%rd6+132];
	xor.b32  	%r967, %r967, %r625;
	ld.global.u32 	%r626, [%rd6+136];
	xor.b32  	%r966, %r966, %r626;
$L__BB0_19:
	and.b32  	%r628, %r576, 128;
	setp.eq.s32 	%p11, %r628, 0;
	@%p11 bra 	$L__BB0_21;
	ld.global.u32 	%r629, [%rd6+140];
	xor.b32  	%r970, %r970, %r629;
	ld.global.u32 	%r630, [%rd6+144];
	xor.b32  	%r969, %r969, %r630;
	ld.global.u32 	%r631, [%rd6+148];
	xor.b32  	%r968, %r968, %r631;
	ld.global.u32 	%r632, [%rd6+152];
	xor.b32  	%r967, %r967, %r632;
	ld.global.u32 	%r633, [%rd6+156];
	xor.b32  	%r966, %r966, %r633;
$L__BB0_21:
	and.b32  	%r635, %r576, 256;
	setp.eq.s32 	%p12, %r635, 0;
	@%p12 bra 	$L__BB0_23;
	ld.global.u32 	%r636, [%rd6+160];
	xor.b32  	%r970, %r970, %r636;
	ld.global.u32 	%r637, [%rd6+164];
	xor.b32  	%r969, %r969, %r637;
	ld.global.u32 	%r638, [%rd6+168];
	xor.b32  	%r968, %r968, %r638;
	ld.global.u32 	%r639, [%rd6+172];
	xor.b32  	%r967, %r967, %r639;
	ld.global.u32 	%r640, [%rd6+176];
	xor.b32  	%r966, %r966, %r640;
$L__BB0_23:
	and.b32  	%r642, %r576, 512;
	setp.eq.s32 	%p13, %r642, 0;
	@%p13 bra 	$L__BB0_25;
	ld.global.u32 	%r643, [%rd6+180];
	xor.b32  	%r970, %r970, %r643;
	ld.global.u32 	%r644, [%rd6+184];
	xor.b32  	%r969, %r969, %r644;
	ld.global.u32 	%r645, [%rd6+188];
	xor.b32  	%r968, %r968, %r645;
	ld.global.u32 	%r646, [%rd6+192];
	xor.b32  	%r967, %r967, %r646;
	ld.global.u32 	%r647, [%rd6+196];
	xor.b32  	%r966, %r966, %r647;
$L__BB0_25:
	and.b32  	%r649, %r576, 1024;
	setp.eq.s32 	%p14, %r649, 0;
	@%p14 bra 	$L__BB0_27;
	ld.global.u32 	%r650, [%rd6+200];
	xor.b32  	%r970, %r970, %r650;
	ld.global.u32 	%r651, [%rd6+204];
	xor.b32  	%r969, %r969, %r651;
	ld.global.u32 	%r652, [%rd6+208];
	xor.b32  	%r968, %r968, %r652;
	ld.global.u32 	%r653, [%rd6+212];
	xor.b32  	%r967, %r967, %r653;
	ld.global.u32 	%r654, [%rd6+216];
	xor.b32  	%r966, %r966, %r654;
$L__BB0_27:
	and.b32  	%r656, %r576, 2048;
	setp.eq.s32 	%p15, %r656, 0;
	@%p15 bra 	$L__BB0_29;
	ld.global.u32 	%r657, [%rd6+220];
	xor.b32  	%r970, %r970, %r657;
	ld.global.u32 	%r658, [%rd6+224];
	xor.b32  	%r969, %r969, %r658;
	ld.global.u32 	%r659, [%rd6+228];
	xor.b32  	%r968, %r968, %r659;
	ld.global.u32 	%r660, [%rd6+232];
	xor.b32  	%r967, %r967, %r660;
	ld.global.u32 	%r661, [%rd6+236];
	xor.b32  	%r966, %r966, %r661;
$L__BB0_29:
	and.b32  	%r663, %r576, 4096;
	setp.eq.s32 	%p16, %r663, 0;
	@%p16 bra 	$L__BB0_31;
	ld.global.u32 	%r664, [%rd6+240];
	xor.b32  	%r970, %r970, %r664;
	ld.global.u32 	%r665, [%rd6+244];
	xor.b32  	%r969, %r969, %r665;
	ld.global.u32 	%r666, [%rd6+248];
	xor.b32  	%r968, %r968, %r666;
	ld.global.u32 	%r667, [%rd6+252];
	xor.b32  	%r967, %r967, %r667;
	ld.global.u32 	%r668, [%rd6+256];
	xor.b32  	%r966, %r966, %r668;
$L__BB0_31:
	and.b32  	%r670, %r576, 8192;
	setp.eq.s32 	%p17, %r670, 0;
	@%p17 bra 	$L__BB0_33;
	ld.global.u32 	%r671, [%rd6+260];
	xor.b32  	%r970, %r970, %r671;
	ld.global.u32 	%r672, [%rd6+264];
	xor.b32  	%r969, %r969, %r672;
	ld.global.u32 	%r673, [%rd6+268];
	xor.b32  	%r968, %r968, %r673;
	ld.global.u32 	%r674, [%rd6+272];
	xor.b32  	%r967, %r967, %r674;
	ld.global.u32 	%r675, [%rd6+276];
	xor.b32  	%r966, %r966, %r675;
$L__BB0_33:
	and.b32  	%r677, %r576, 16384;
	setp.eq.s32 	%p18, %r677, 0;
	@%p18 bra 	$L__BB0_35;
	ld.global.u32 	%r678, [%rd6+280];
	xor.b32  	%r970, %r970, %r678;
	ld.global.u32 	%r679, [%rd6+284];
	xor.b32  	%r969, %r969, %r679;
	ld.global.u32 	%r680, [%rd6+288];
	xor.b32  	%r968, %r968, %r680;
	ld.global.u32 	%r681, [%rd6+292];
	xor.b32  	%r967, %r967, %r681;
	ld.global.u32 	%r682, [%rd6+296];
	xor.b32  	%r966, %r966, %r682;
$L__BB0_35:
	and.b32  	%r684, %r576, 32768;
	setp.eq.s32 	%p19, %r684, 0;
	@%p19 bra 	$L__BB0_37;
	ld.global.u32 	%r685, [%rd6+300];
	xor.b32  	%r970, %r970, %r685;
	ld.global.u32 	%r686, [%rd6+304];
	xor.b32  	%r969, %r969, %r686;
	ld.global.u32 	%r687, [%rd6+308];
	xor.b32  	%r968, %r968, %r687;
	ld.global.u32 	%r688, [%rd6+312];
	xor.b32  	%r967, %r967, %r688;
	ld.global.u32 	%r689, [%rd6+316];
	xor.b32  	%r966, %r966, %r689;
$L__BB0_37:
	add.s32 	%r965, %r965, 16;
	setp.ne.s32 	%p20, %r965, 32;
	@%p20 bra 	$L__BB0_5;
	mad.lo.s32 	%r690, %r959, -31, %r22;
	add.s32 	%r959, %r690, 1;
	setp.ne.s32 	%p21, %r959, 5;
	@%p21 bra 	$L__BB0_4;
	st.local.u32 	[%rd1+4], %r970;
	st.local.v2.u32 	[%rd1+8], {%r969, %r968};
	st.local.v2.u32 	[%rd1+16], {%r967, %r966};
	setp.eq.s64 	%p22, %rd4, 1;
	@%p22 bra 	$L__BB0_114;
	mov.b32 	%r966, 0;
	mov.u32 	%r967, %r966;
	mov.u32 	%r968, %r966;
	mov.u32 	%r969, %r966;
	mov.u32 	%r970, %r966;
	mov.u32 	%r1051, %r966;
$L__BB0_41:
	mul.wide.u32 	%rd20, %r1051, 4;
	add.s64 	%rd21, %rd1, %rd20;
	ld.local.u32 	%r197, [%rd21+4];
	shl.b32 	%r198, %r1051, 5;
	mov.b32 	%r1057, 0;
$L__BB0_42:
	.pragma "nounroll";
	shr.u32 	%r693, %r197, %r1057;
	and.b32  	%r694, %r693, 1;
	setp.eq.b32 	%p23, %r694, 1;
	not.pred 	%p24, %p23;
	add.s32 	%r695, %r198, %r1057;
	mul.lo.s32 	%r696, %r695, 5;
	mul.wide.u32 	%rd22, %r696, 4;
	add.s64 	%rd7, %rd5, %rd22;
	@%p24 bra 	$L__BB0_44;
	ld.global.u32 	%r697, [%rd7];
	xor.b32  	%r970, %r970, %r697;
	ld.global.u32 	%r698, [%rd7+4];
	xor.b32  	%r969, %r969, %r698;
	ld.global.u32 	%r699, [%rd7+8];
	xor.b32  	%r968, %r968, %r699;
	ld.global.u32 	%r700, [%rd7+12];
	xor.b32  	%r967, %r967, %r700;
	ld.global.u32 	%r701, [%rd7+16];
	xor.b32  	%r966, %r966, %r701;
$L__BB0_44:
	and.b32  	%r703, %r693, 2;
	setp.eq.s32 	%p25, %r703, 0;
	@%p25 bra 	$L__BB0_46;
	ld.global.u32 	%r704, [%rd7+20];
	xor.b32  	%r970, %r970, %r704;
	ld.global.u32 	%r705, [%rd7+24];
	xor.b32  	%r969, %r969, %r705;
	ld.global.u32 	%r706, [%rd7+28];
	xor.b32  	%r968, %r968, %r706;
	ld.global.u32 	%r707, [%rd7+32];
	xor.b32  	%r967, %r967, %r707;
	ld.global.u32 	%r708, [%rd7+36];
	xor.b32  	%r966, %r966, %r708;
$L__BB0_46:
	and.b32  	%r710, %r693, 4;
	setp.eq.s32 	%p26, %r710, 0;
	@%p26 bra 	$L__BB0_48;
	ld.global.u32 	%r711, [%rd7+40];
	xor.b32  	%r970, %r970, %r711;
	ld.global.u32 	%r712, [%rd7+44];
	xor.b32  	%r969, %r969, %r712;
	ld.global.u32 	%r713, [%rd7+48];
	xor.b32  	%r968, %r968, %r713;
	ld.global.u32 	%r714, [%rd7+52];
	xor.b32  	%r967, %r967, %r714;
	ld.global.u32 	%r715, [%rd7+56];
	xor.b32  	%r966, %r966, %r715;
$L__BB0_48:
	and.b32  	%r717, %r693, 8;
	setp.eq.s32 	%p27, %r717, 0;
	@%p27 bra 	$L__BB0_50;
	ld.global.u32 	%r718, [%rd7+60];
	xor.b32  	%r970, %r970, %r718;
	ld.global.u32 	%r719, [%rd7+64];
	xor.b32  	%r969, %r969, %r719;
	ld.global.u32 	%r720, [%rd7+68];
	xor.b32  	%r968, %r968, %r720;
	ld.global.u32 	%r721, [%rd7+72];
	xor.b32  	%r967, %r967, %r721;
	ld.global.u32 	%r722, [%rd7+76];
	xor.b32  	%r966, %r966, %r722;
$L__BB0_50:
	and.b32  	%r724, %r693, 16;
	setp.eq.s32 	%p28, %r724, 0;
	@%p28 bra 	$L__BB0_52;
	ld.global.u32 	%r725, [%rd7+80];
	xor.b32  	%r970, %r970, %r725;
	ld.global.u32 	%r726, [%rd7+84];
	xor.b32  	%r969, %r969, %r726;
	ld.global.u32 	%r727, [%rd7+88];
	xor.b32  	%r968, %r968, %r727;
	ld.global.u32 	%r728, [%rd7+92];
	xor.b32  	%r967, %r967, %r728;
	ld.global.u32 	%r729, [%rd7+96];
	xor.b32  	%r966, %r966, %r729;
$L__BB0_52:
	and.b32  	%r731, %r693, 32;
	setp.eq.s32 	%p29, %r731, 0;
	@%p29 bra 	$L__BB0_54;
	ld.global.u32 	%r732, [%rd7+100];
	xor.b32  	%r970, %r970, %r732;
	ld.global.u32 	%r733, [%rd7+104];
	xor.b32  	%r969, %r969, %r733;
	ld.global.u32 	%r734, [%rd7+108];
	xor.b32  	%r968, %r968, %r734;
	ld.global.u32 	%r735, [%rd7+112];
	xor.b32  	%r967, %r967, %r735;
	ld.global.u32 	%r736, [%rd7+116];
	xor.b32  	%r966, %r966, %r736;
$L__BB0_54:
	and.b32  	%r738, %r693, 64;
	setp.eq.s32 	%p30, %r738, 0;
	@%p30 bra 	$L__BB0_56;
	ld.global.u32 	%r739, [%rd7+120];
	xor.b32  	%r970, %r970, %r739;
	ld.global.u32 	%r740, [%rd7+124];
	xor.b32  	%r969, %r969, %r740;
	ld.global.u32 	%r741, [%rd7+128];
	xor.b32  	%r968, %r968, %r741;
	ld.global.u32 	%r742, [%rd7+132];
	xor.b32  	%r967, %r967, %r742;
	ld.global.u32 	%r743, [%rd7+136];
	xor.b32  	%r966, %r966, %r743;
$L__BB0_56:
	and.b32  	%r745, %r693, 128;
	setp.eq.s32 	%p31, %r745, 0;
	@%p31 bra 	$L__BB0_58;
	ld.global.u32 	%r746, [%rd7+140];
	xor.b32  	%r970, %r970, %r746;
	ld.global.u32 	%r747, [%rd7+144];
	xor.b32  	%r969, %r969, %r747;
	ld.global.u32 	%r748, [%rd7+148];
	xor.b32  	%r968, %r968, %r748;
	ld.global.u32 	%r749, [%rd7+152];
	xor.b32  	%r967, %r967, %r749;
	ld.global.u32 	%r750, [%rd7+156];
	xor.b32  	%r966, %r966, %r750;
$L__BB0_58:
	and.b32  	%r752, %r693, 256;
	setp.eq.s32 	%p32, %r752, 0;
	@%p32 bra 	$L__BB0_60;
	ld.global.u32 	%r753, [%rd7+160];
	xor.b32  	%r970, %r970, %r753;
	ld.global.u32 	%r754, [%rd7+164];
	xor.b32  	%r969, %r969, %r754;
	ld.global.u32 	%r755, [%rd7+168];
	xor.b32  	%r968, %r968, %r755;
	ld.global.u32 	%r756, [%rd7+172];
	xor.b32  	%r967, %r967, %r756;
	ld.global.u32 	%r757, [%rd7+176];
	xor.b32  	%r966, %r966, %r757;
$L__BB0_60:
	and.b32  	%r759, %r693, 512;
	setp.eq.s32 	%p33, %r759, 0;
	@%p33 bra 	$L__BB0_62;
	ld.global.u32 	%r760, [%rd7+180];
	xor.b32  	%r970, %r970, %r760;
	ld.global.u32 	%r761, [%rd7+184];
	xor.b32  	%r969, %r969, %r761;
	ld.global.u32 	%r762, [%rd7+188];
	xor.b32  	%r968, %r968, %r762;
	ld.global.u32 	%r763, [%rd7+192];
	xor.b32  	%r967, %r967, %r763;
	ld.global.u32 	%r764, [%rd7+196];
	xor.b32  	%r966, %r966, %r764;
$L__BB0_62:
	and.b32  	%r766, %r693, 1024;
	setp.eq.s32 	%p34, %r766, 0;
	@%p34 bra 	$L__BB0_64;
	ld.global.u32 	%r767, [%rd7+200];
	xor.b32  	%r970, %r970, %r767;
	ld.global.u32 	%r768, [%rd7+204];
	xor.b32  	%r969, %r969, %r768;
	ld.global.u32 	%r769, [%rd7+208];
	xor.b32  	%r968, %r968, %r769;
	ld.global.u32 	%r770, [%rd7+212];
	xor.b32  	%r967, %r967, %r770;
	ld.global.u32 	%r771, [%rd7+216];
	xor.b32  	%r966, %r966, %r771;
$L__BB0_64:
	and.b32  	%r773, %r693, 2048;
	setp.eq.s32 	%p35, %r773, 0;
	@%p35 bra 	$L__BB0_66;
	ld.global.u32 	%r774, [%rd7+220];
	xor.b32  	%r970, %r970, %r774;
	ld.global.u32 	%r775, [%rd7+224];
	xor.b32  	%r969, %r969, %r775;
	ld.global.u32 	%r776, [%rd7+228];
	xor.b32  	%r968, %r968, %r776;
	ld.global.u32 	%r777, [%rd7+232];
	xor.b32  	%r967, %r967, %r777;
	ld.global.u32 	%r778, [%rd7+236];
	xor.b32  	%r966, %r966, %r778;
$L__BB0_66:
	and.b32  	%r780, %r693, 4096;
	setp.eq.s32 	%p36, %r780, 0;
	@%p36 bra 	$L__BB0_68;
	ld.global.u32 	%r781, [%rd7+240];
	xor.b32  	%r970, %r970, %r781;
	ld.global.u32 	%r782, [%rd7+244];
	xor.b32  	%r969, %r969, %r782;
	ld.global.u32 	%r783, [%rd7+248];
	xor.b32  	%r968, %r968, %r783;
	ld.global.u32 	%r784, [%rd7+252];
	xor.b32  	%r967, %r967, %r784;
	ld.global.u32 	%r785, [%rd7+256];
	xor.b32  	%r966, %r966, %r785;
$L__BB0_68:
	and.b32  	%r787, %r693, 8192;
	setp.eq.s32 	%p37, %r787, 0;
	@%p37 bra 	$L__BB0_70;
	ld.global.u32 	%r788, [%rd7+260];
	xor.b32  	%r970, %r970, %r788;
	ld.global.u32 	%r789, [%rd7+264];
	xor.b32  	%r969, %r969, %r789;
	ld.global.u32 	%r790, [%rd7+268];
	xor.b32  	%r968, %r968, %r790;
	ld.global.u32 	%r791, [%rd7+272];
	xor.b32  	%r967, %r967, %r791;
	ld.global.u32 	%r792, [%rd7+276];
	xor.b32  	%r966, %r966, %r792;
$L__BB0_70:
	and.b32  	%r794, %r693, 16384;
	setp.eq.s32 	%p38, %r794, 0;
	@%p38 bra 	$L__BB0_72;
	ld.global.u32 	%r795, [%rd7+280];
	xor.b32  	%r970, %r970, %r795;
	ld.global.u32 	%r796, [%rd7+284];
	xor.b32  	%r969, %r969, %r796;
	ld.global.u32 	%r797, [%rd7+288];
	xor.b32  	%r968, %r968, %r797;
	ld.global.u32 	%r798, [%rd7+292];
	xor.b32  	%r967, %r967, %r798;
	ld.global.u32 	%r799, [%rd7+296];
	xor.b32  	%r966, %r966, %r799;
$L__BB0_72:
	and.b32  	%r801, %r693, 32768;
	setp.eq.s32 	%p39, %r801, 0;
	@%p39 bra 	$L__BB0_74;
	ld.global.u32 	%r802, [%rd7+300];
	xor.b32  	%r970, %r970, %r802;
	ld.global.u32 	%r803, [%rd7+304];
	xor.b32  	%r969, %r969, %r803;
	ld.global.u32 	%r804, [%rd7+308];
	xor.b32  	%r968, %r968, %r804;
	ld.global.u32 	%r805, [%rd7+312];
	xor.b32  	%r967, %r967, %r805;
	ld.global.u32 	%r806, [%rd7+316];
	xor.b32  	%r966, %r966, %r806;
$L__BB0_74:
	add.s32 	%r1057, %r1057, 16;
	setp.ne.s32 	%p40, %r1057, 32;
	@%p40 bra 	$L__BB0_42;
	mad.lo.s32 	%r807, %r1051, -31, %r198;
	add.s32 	%r1051, %r807, 1;
	setp.ne.s32 	%p41, %r1051, 5;
	@%p41 bra 	$L__BB0_41;
	st.local.u32 	[%rd1+4], %r970;
	st.local.v2.u32 	[%rd1+8], {%r969, %r968};
	st.local.v2.u32 	[%rd1+16], {%r967, %r966};
	setp.ne.s64 	%p42, %rd4, 3;
	@%p42 bra 	$L__BB0_114;
	mov.b32 	%r966, 0;
	mov.u32 	%r967, %r966;
	mov.u32 	%r968, %r966;
	mov.u32 	%r969, %r966;
	mov.u32 	%r970, %r966;
	mov.u32 	%r1143, %r966;
$L__BB0_78:
	mul.wide.u32 	%rd23, %r1143, 4;
	add.s64 	%rd24, %rd1, %rd23;
	ld.local.u32 	%r373, [%rd24+4];
	shl.b32 	%r374, %r1143, 5;
	mov.b32 	%r1149, 0;
$L__BB0_79:
	.pragma "nounroll";
	shr.u32 	%r810, %r373, %r1149;
	and.b32  	%r811, %r810, 1;
	setp.eq.b32 	%p43, %r811, 1;
	not.pred 	%p44, %p43;
	add.s32 	%r812, %r374, %r1149;
	mul.lo.s32 	%r813, %r812, 5;
	mul.wide.u32 	%rd25, %r813, 4;
	add.s64 	%rd8, %rd5, %rd25;
	@%p44 bra 	$L__BB0_81;
	ld.global.u32 	%r814, [%rd8];
	xor.b32  	%r970, %r970, %r814;
	ld.global.u32 	%r815, [%rd8+4];
	xor.b32  	%r969, %r969, %r815;
	ld.global.u32 	%r816, [%rd8+8];
	xor.b32  	%r968, %r968, %r816;
	ld.global.u32 	%r817, [%rd8+12];
	xor.b32  	%r967, %r967, %r817;
	ld.global.u32 	%r818, [%rd8+16];
	xor.b32  	%r966, %r966, %r818;
$L__BB0_81:
	and.b32  	%r820, %r810, 2;
	setp.eq.s32 	%p45, %r820, 0;
	@%p45 bra 	$L__BB0_83;
	ld.global.u32 	%r821, [%rd8+20];
	xor.b32  	%r970, %r970, %r821;
	ld.global.u32 	%r822, [%rd8+24];
	xor.b32  	%r969, %r969, %r822;
	ld.global.u32 	%r823, [%rd8+28];
	xor.b32  	%r968, %r968, %r823;
	ld.global.u32 	%r824, [%rd8+32];
	xor.b32  	%r967, %r967, %r824;
	ld.global.u32 	%r825, [%rd8+36];
	xor.b32  	%r966, %r966, %r825;
$L__BB0_83:
	and.b32  	%r827, %r810, 4;
	setp.eq.s32 	%p46, %r827, 0;
	@%p46 bra 	$L__BB0_85;
	ld.global.u32 	%r828, [%rd8+40];
	xor.b32  	%r970, %r970, %r828;
	ld.global.u32 	%r829, [%rd8+44];
	xor.b32  	%r969, %r969, %r829;
	ld.global.u32 	%r830, [%rd8+48];
	xor.b32  	%r968, %r968, %r830;
	ld.global.u32 	%r831, [%rd8+52];
	xor.b32  	%r967, %r967, %r831;
	ld.global.u32 	%r832, [%rd8+56];
	xor.b32  	%r966, %r966, %r832;
$L__BB0_85:
	and.b32  	%r834, %r810, 8;
	setp.eq.s32 	%p47, %r834, 0;
	@%p47 bra 	$L__BB0_87;
	ld.global.u32 	%r835, [%rd8+60];
	xor.b32  	%r970, %r970, %r835;
	ld.global.u32 	%r836, [%rd8+64];
	xor.b32  	%r969, %r969, %r836;
	ld.global.u32 	%r837, [%rd8+68];
	xor.b32  	%r968, %r968, %r837;
	ld.global.u32 	%r838, [%rd8+72];
	xor.b32  	%r967, %r967, %r838;
	ld.global.u32 	%r839, [%rd8+76];
	xor.b32  	%r966, %r966, %r839;
$L__BB0_87:
	and.b32  	%r841, %r810, 16;
	setp.eq.s32 	%p48, %r841, 0;
	@%p48 bra 	$L__BB0_89;
	ld.global.u32 	%r842, [%rd8+80];
	xor.b32  	%r970, %r970, %r842;
	ld.global.u32 	%r843, [%rd8+84];
	xor.b32  	%r969, %r969, %r843;
	ld.global.u32 	%r844, [%rd8+88];
	xor.b32  	%r968, %r968, %r844;
	ld.global.u32 	%r845, [%rd8+92];
	xor.b32  	%r967, %r967, %r845;
	ld.global.u32 	%r846, [%rd8+96];
	xor.b32  	%r966, %r966, %r846;
$L__BB0_89:
	and.b32  	%r848, %r810, 32;
	setp.eq.s32 	%p49, %r848, 0;
	@%p49 bra 	$L__BB0_91;
	ld.global.u32 	%r849, [%rd8+100];
	xor.b32  	%r970, %r970, %r849;
	ld.global.u32 	%r850, [%rd8+104];
	xor.b32  	%r969, %r969, %r850;
	ld.global.u32 	%r851, [%rd8+108];
	xor.b32  	%r968, %r968, %r851;
	ld.global.u32 	%r852, [%rd8+112];
	xor.b32  	%r967, %r967, %r852;
	ld.global.u32 	%r853, [%rd8+116];
	xor.b32  	%r966, %r966, %r853;
$L__BB0_91:
	and.b32  	%r855, %r810, 64;
	setp.eq.s32 	%p50, %r855, 0;
	@%p50 bra 	$L__BB0_93;
	ld.global.u32 	%r856, [%rd8+120];
	xor.b32  	%r970, %r970, %r856;
	ld.global.u32 	%r857, [%rd8+124];
	xor.b32  	%r969, %r969, %r857;
	ld.global.u32 	%r858, [%rd8+128];
	xor.b32  	%r968, %r968, %r858;
	ld.global.u32 	%r859, [%rd8+132];
	xor.b32  	%r967, %r967, %r859;
	ld.global.u32 	%r860, [%rd8+136];
	xor.b32  	%r966, %r966, %r860;
$L__BB0_93:
	and.b32  	%r862, %r810, 128;
	setp.eq.s32 	%p51, %r862, 0;
	@%p51 bra 	$L__BB0_95;
	ld.global.u32 	%r863, [%rd8+140];
	xor.b32  	%r970, %r970, %r863;
	ld.global.u32 	%r864, [%rd8+144];
	xor.b32  	%r969, %r969, %r864;
	ld.global.u32 	%r865, [%rd8+148];
	xor.b32  	%r968, %r968, %r865;
	ld.global.u32 	%r866, [%rd8+152];
	xor.b32  	%r967, %r967, %r866;
	ld.global.u32 	%r867, [%rd8+156];
	xor.b32  	%r966, %r966, %r867;
$L__BB0_95:
	and.b32  	%r869, %r810, 256;
	setp.eq.s32 	%p52, %r869, 0;
	@%p52 bra 	$L__BB0_97;
	ld.global.u32 	%r870, [%rd8+160];
	xor.b32  	%r970, %r970, %r870;
	ld.global.u32 	%r871, [%rd8+164];
	xor.b32  	%r969, %r969, %r871;
	ld.global.u32 	%r872, [%rd8+168];
	xor.b32  	%r968, %r968, %r872;
	ld.global.u32 	%r873, [%rd8+172];
	xor.b32  	%r967, %r967, %r873;
	ld.global.u32 	%r874, [%rd8+176];
	xor.b32  	%r966, %r966, %r874;
$L__BB0_97:
	and.b32  	%r876, %r810, 512;
	setp.eq.s32 	%p53, %r876, 0;
	@%p53 bra 	$L__BB0_99;
	ld.global.u32 	%r877, [%rd8+180];
	xor.b32  	%r970, %r970, %r877;
	ld.global.u32 	%r878, [%rd8+184];
	xor.b32  	%r969, %r969, %r878;
	ld.global.u32 	%r879, [%rd8+188];
	xor.b32  	%r968, %r968, %r879;
	ld.global.u32 	%r880, [%rd8+192];
	xor.b32  	%r967, %r967, %r880;
	ld.global.u32 	%r881, [%rd8+196];
	xor.b32  	%r966, %r966, %r881;
$L__BB0_99:
	and.b32  	%r883, %r810, 1024;
	setp.eq.s32 	%p54, %r883, 0;
	@%p54 bra 	$L__BB0_101;
	ld.global.u32 	%r884, [%rd8+200];
	xor.b32  	%r970, %r970, %r884;
	ld.global.u32 	%r885, [%rd8+204];
	xor.b32  	%r969, %r969, %r885;
	ld.global.u32 	%r886, [%rd8+208];
	xor.b32  	%r968, %r968, %r886;
	ld.global.u32 	%r887, [%rd8+212];
	xor.b32  	%r967, %r967, %r887;
	ld.global.u32 	%r888, [%rd8+216];
	xor.b32  	%r966, %r966, %r888;
$L__BB0_101:
	and.b32  	%r890, %r810, 2048;
	setp.eq.s32 	%p55, %r890, 0;
	@%p55 bra 	$L__BB0_103;
	ld.global.u32 	%r891, [%rd8+220];
	xor.b32  	%r970, %r970, %r891;
	ld.global.u32 	%r892, [%rd8+224];
	xor.b32  	%r969, %r969, %r892;
	ld.global.u32 	%r893, [%rd8+228];
	xor.b32  	%r968, %r968, %r893;
	ld.global.u32 	%r894, [%rd8+232];
	xor.b32  	%r967, %r967, %r894;
	ld.global.u32 	%r895, [%rd8+236];
	xor.b32  	%r966, %r966, %r895;
$L__BB0_103:
	and.b32  	%r897, %r810, 4096;
	setp.eq.s32 	%p56, %r897, 0;
	@%p56 bra 	$L__BB0_105;
	ld.global.u32 	%r898, [%rd8+240];
	xor.b32  	%r970, %r970, %r898;
	ld.global.u32 	%r899, [%rd8+244];
	xor.b32  	%r969, %r969, %r899;
	ld.global.u32 	%r900, [%rd8+248];
	xor.b32  	%r968, %r968, %r900;
	ld.global.u32 	%r901, [%rd8+252];
	xor.b32  	%r967, %r967, %r901;
	ld.global.u32 	%r902, [%rd8+256];
	xor.b32  	%r966, %r966, %r902;
$L__BB0_105:
	and.b32  	%r904, %r810, 8192;
	setp.eq.s32 	%p57, %r904, 0;
	@%p57 bra 	$L__BB0_107;
	ld.global.u32 	%r905, [%rd8+260];
	xor.b32  	%r970, %r970, %r905;
	ld.global.u32 	%r906, [%rd8+264];
	xor.b32  	%r969, %r969, %r906;
	ld.global.u32 	%r907, [%rd8+268];
	xor.b32  	%r968, %r968, %r907;
	ld.global.u32 	%r908, [%rd8+272];
	xor.b32  	%r967, %r967, %r908;
	ld.global.u32 	%r909, [%rd8+276];
	xor.b32  	%r966, %r966, %r909;
$L__BB0_107:
	and.b32  	%r911, %r810, 16384;
	setp.eq.s32 	%p58, %r911, 0;
	@%p58 bra 	$L__BB0_109;
	ld.global.u32 	%r912, [%rd8+280];
	xor.b32  	%r970, %r970, %r912;
	ld.global.u32 	%r913, [%rd8+284];
	xor.b32  	%r969, %r969, %r913;
	ld.global.u32 	%r914, [%rd8+288];
	xor.b32  	%r968, %r968, %r914;
	ld.global.u32 	%r915, [%rd8+292];
	xor.b32  	%r967, %r967, %r915;
	ld.global.u32 	%r916, [%rd8+296];
	xor.b32  	%r966, %r966, %r916;
$L__BB0_109:
	and.b32  	%r918, %r810, 32768;
	setp.eq.s32 	%p59, %r918, 0;
	@%p59 bra 	$L__BB0_111;
	ld.global.u32 	%r919, [%rd8+300];
	xor.b32  	%r970, %r970, %r919;
	ld.global.u32 	%r920, [%rd8+304];
	xor.b32  	%r969, %r969, %r920;
	ld.global.u32 	%r921, [%rd8+308];
	xor.b32  	%r968, %r968, %r921;
	ld.global.u32 	%r922, [%rd8+312];
	xor.b32  	%r967, %r967, %r922;
	ld.global.u32 	%r923, [%rd8+316];
	xor.b32  	%r966, %r966, %r923;
$L__BB0_111:
	add.s32 	%r1149, %r1149, 16;
	setp.ne.s32 	%p60, %r1149, 32;
	@%p60 bra 	$L__BB0_79;
	mad.lo.s32 	%r924, %r1143, -31, %r374;
	add.s32 	%r1143, %r924, 1;
	setp.ne.s32 	%p61, %r1143, 5;
	@%p61 bra 	$L__BB0_78;
	st.local.u32 	[%rd1+4], %r970;
	st.local.v2.u32 	[%rd1+8], {%r969, %r968};
	st.local.v2.u32 	[%rd1+16], {%r967, %r966};
$L__BB0_114:
	shr.u64 	%rd29, %rd3, 2;
	add.s32 	%r953, %r953, 1;
	setp.gt.u64 	%p62, %rd3, 3;
	@%p62 bra 	$L__BB0_2;
$L__BB0_115:
	mul.lo.s32 	%r926, %r3, 1703105765;
	sub.s32 	%r927, %r2, %r926;
	add.s32 	%r1241, %r927, 7340115;
	mov.f64 	%fd22, 0d3FF0000000000000;
	mov.b32 	%r1240, 6977678;
$L__BB0_116:
	mov.u32 	%r559, %r968;
	mov.u32 	%r558, %r967;
	mov.u32 	%r968, %r966;
	mov.f64 	%fd4, 0d3FA5A858793DD97F;
	sub.f64 	%fd5, %fd4, %fd22;
	mul.f64 	%fd6, %fd5, 0d3FBEF34D6A161E4F;
	sqrt.rn.f64 	%fd7, %fd22;
	mul.f64 	%fd8, %fd7, 0d3FC504816F0068DC;
	shr.u32 	%r928, %r970, 2;
	xor.b32  	%r929, %r928, %r970;
	shl.b32 	%r930, %r968, 4;
	shl.b32 	%r931, %r929, 1;
	xor.b32  	%r932, %r931, %r930;
	xor.b32  	%r933, %r932, %r929;
	xor.b32  	%r967, %r933, %r968;
	add.s32 	%r934, %r1241, %r967;
	add.s32 	%r935, %r934, -362437;
	shr.u32 	%r936, %r969, 2;
	xor.b32  	%r937, %r936, %r969;
	shl.b32 	%r938, %r967, 4;
	shl.b32 	%r939, %r937, 1;
	xor.b32  	%r940, %r939, %r938;
	xor.b32  	%r941, %r940, %r937;
	xor.b32  	%r966, %r941, %r967;
	add.s32 	%r942, %r1241, %r966;
	cvt.rn.f32.u32 	%f1, %r935;
	fma.rn.f32 	%f2, %f1, 0f2F800000, 0f2F000000;
	cvt.rn.f32.u32 	%f3, %r942;
	fma.rn.f32 	%f4, %f3, 0f30C90FDB, 0f30490FDB;
	setp.lt.f32 	%p63, %f2, 0f00800000;
	mul.f32 	%f5, %f2, 0f4B000000;
	selp.f32 	%f6, %f5, %f2, %p63;
	selp.f32 	%f7, 0fC1B80000, 0f00000000, %p63;
	mov.b32 	%r943, %f6;
	add.s32 	%r944, %r943, -1059760811;
	and.b32  	%r945, %r944, -8388608;
	sub.s32 	%r946, %r943, %r945;
	mov.b32 	%f8, %r946;
	cvt.rn.f32.s32 	%f9, %r945;
	fma.rn.f32 	%f10, %f9, 0f34000000, %f7;
	add.f32 	%f11, %f8, 0fBF800000;
	fma.rn.f32 	%f12, %f11, 0fBE055027, 0f3E1039F6;
	fma.rn.f32 	%f13, %f12, %f11, 0fBDF8CDCC;
	fma.rn.f32 	%f14, %f13, %f11, 0f3E0F2955;
	fma.rn.f32 	%f15, %f14, %f11, 0fBE2AD8B9;
	fma.rn.f32 	%f16, %f15, %f11, 0f3E4CED0B;
	fma.rn.f32 	%f17, %f16, %f11, 0fBE7FFF22;
	fma.rn.f32 	%f18, %f17, %f11, 0f3EAAAA78;
	fma.rn.f32 	%f19, %f18, %f11, 0fBF000000;
	mul.f32 	%f20, %f11, %f19;
	fma.rn.f32 	%f21, %f20, %f11, %f11;
	fma.rn.f32 	%f22, %f10, 0f3F317218, %f21;
	setp.gt.u32 	%p64, %r943, 2139095039;
	fma.rn.f32 	%f23, %f6, 0f7F800000, 0f7F800000;
	selp.f32 	%f24, %f23, %f22, %p64;
	setp.eq.f32 	%p65, %f6, 0f00000000;
	mul.f32 	%f25, %f24, 0fC0000000;
	selp.f32 	%f26, 0f7F800000, %f25, %p65;
	sqrt.rn.f32 	%f27, %f26;
	sin.approx.f32 	%f28, %f4;
	cos.approx.f32 	%f29, %f4;
	mul.f32 	%f30, %f27, %f28;
	mul.f32 	%f31, %f27, %f29;
	cvt.f64.f32 	%fd9, %f30;
	mul.f64 	%fd10, %fd8, %fd9;
	mul.f64 	%fd11, %fd10, 0d3F69E7C6E43390B7;
	fma.rn.f64 	%fd12, %fd6, 0d3EE4F8B588E368F1, %fd11;
	add.f64 	%fd13, %fd22, %fd12;
	sqrt.rn.f64 	%fd14, %fd13;
	mul.f64 	%fd15, %fd14, 0d3FC504816F0068DC;
	sub.f64 	%fd16, %fd4, %fd13;
	mul.f64 	%fd17, %fd16, 0d3FBEF34D6A161E4F;
	cvt.f64.f32 	%fd18, %f31;
	mul.f64 	%fd19, %fd15, %fd18;
	mul.f64 	%fd20, %fd19, 0d3F69E7C6E43390B7;
	fma.rn.f64 	%fd21, %fd17, 0d3EE4F8B588E368F1, %fd20;
	add.f64 	%fd22, %fd13, %fd21;
	add.s32 	%r1241, %r1241, 724874;
	add.s32 	%r1240, %r1240, 724874;
	setp.ne.s32 	%p66, %r1240, 369414678;
	mov.u32 	%r969, %r558;
	mov.u32 	%r970, %r559;
	@%p66 bra 	$L__BB0_116;
	cvta.to.global.u64 	%rd26, %rd10;
	mov.u32 	%r947, %ctaid.x;
	mul.wide.u32 	%rd27, %r947, 8;
	add.s64 	%rd28, %rd26, %rd27;
	st.global.f64 	[%rd28], %fd22;
	ret;

}
	// .globl	_Z17euler_for_unknownPdS_
.visible .entry _Z17euler_for_unknownPdS_(
	.param .u64 .ptr .align 1 _Z17euler_for_unknownPdS__param_0,
	.param .u64 .ptr .align 1 _Z17euler_for_unknownPdS__param_1
)
{
	.local .align 8 .b8 	__local_depot1[48];
	.reg .b64 	%SP;
	.reg .b64 	%SPL;
	.reg .pred 	%p<128>;
	.reg .b32 	%r<1354>;
	.reg .b32 	%f<32>;
	.reg .b64 	%rd<48>;
	.reg .b64 	%fd<219>;
	// demoted variable
	.shared .align 8 .b8 _ZZ17euler_for_unknownPdS_E16error_for_thread[800];
	// demoted variable
	.shared .align 8 .b8 _ZZ17euler_for_unknownPdS_E19solution_for_thread[800];
	mov.u64 	%SPL, __local_depot1;
	mov.u32 	%r1, %tid.x;
	mov.u32 	%r2, %ntid.x;
	mov.u32 	%r3, %ctaid.x;
	mul.lo.s32 	%r4, %r2, %r3;
	add.s32 	%r600, %r4, %r1;
	setp.gt.s32 	%p2, %r600, 999;
	@%p2 bra 	$L__BB1_143;
	add.u64 	%rd1, %SPL, 0;
	// begin inline asm
	mov.u64 	%rd18, %clock64;
	// end inline asm
	cvt.u64.u32 	%rd20, %r3;
	mul.lo.s64 	%rd21, %rd18, %rd20;
	cvt.u32.u64 	%r601, %rd21;
	xor.b32  	%r602, %r601, -1429050551;
	mul.lo.s32 	%r603, %r602, 1099087573;
	{ .reg .b32 tmp; mov.b64 {tmp, %r604}, %rd21; }
	xor.b32  	%r605, %r604, -136515619;
	mul.lo.s32 	%r606, %r605, -1703105765;
	add.s32 	%r607, %r603, %r606;
	add.s32 	%r1336, %r607, 6615241;
	add.s32 	%r1066, %r603, 123456789;
	st.local.v2.u32 	[%rd1], {%r1336, %r1066};
	xor.b32  	%r1065, %r603, 362436069;
	add.s32 	%r1064, %r606, 521288629;
	st.local.v2.u32 	[%rd1+8], {%r1065, %r1064};
	xor.b32  	%r1063, %r606, 88675123;
	add.s32 	%r1062, %r603, 5783321;
	st.local.v2.u32 	[%rd1+16], {%r1063, %r1062};
	setp.eq.s32 	%p3, %r1, 0;
	@%p3 bra 	$L__BB1_116;
	cvt.u64.u32 	%rd46, %r1;
	mov.b32 	%r1049, 0;
$L__BB1_3:
	mov.u64 	%rd3, %rd46;
	and.b64  	%rd4, %rd3, 3;
	setp.eq.s64 	%p4, %rd4, 0;
	@%p4 bra 	$L__BB1_115;
	mul.wide.u32 	%rd22, %r1049, 3200;
	mov.u64 	%rd23, precalc_xorwow_matrix;
	add.s64 	%rd5, %rd23, %rd22;
	mov.b32 	%r1062, 0;
	mov.u32 	%r1063, %r1062;
	mov.u32 	%r1064, %r1062;
	mov.u32 	%r1065, %r1062;
	mov.u32 	%r1066, %r1062;
	mov.u32 	%r1055, %r1062;
$L__BB1_5:
	mul.wide.u32 	%rd24, %r1055, 4;
	add.s64 	%rd25, %rd1, %rd24;
	ld.local.u32 	%r23, [%rd25+4];
	shl.b32 	%r24, %r1055, 5;
	mov.b32 	%r1061, 0;
$L__BB1_6:
	.pragma "nounroll";
	shr.u32 	%r611, %r23, %r1061;
	and.b32  	%r612, %r611, 1;
	setp.eq.b32 	%p5, %r612, 1;
	not.pred 	%p6, %p5;
	add.s32 	%r613, %r24, %r1061;
	mul.lo.s32 	%r614, %r613, 5;
	mul.wide.u32 	%rd26, %r614, 4;
	add.s64 	%rd6, %rd5, %rd26;
	@%p6 bra 	$L__BB1_8;
	ld.global.u32 	%r615, [%rd6];
	xor.b32  	%r1066, %r1066, %r615;
	ld.global.u32 	%r616, [%rd6+4];
	xor.b32  	%r1065, %r1065, %r616;
	ld.global.u32 	%r617, [%rd6+8];
	xor.b32  	%r1064, %r1064, %r617;
	ld.global.u32 	%r618, [%rd6+12];
	xor.b32  	%r1063, %r1063, %r618;
	ld.global.u32 	%r619, [%rd6+16];
	xor.b32  	%r1062, %r1062, %r619;
$L__BB1_8:
	and.b32  	%r621, %r611, 2;
	setp.eq.s32 	%p7, %r621, 0;
	@%p7 bra 	$L__BB1_10;
	ld.global.u32 	%r622, [%rd6+20];
	xor.b32  	%r1066, %r1066, %r622;
	ld.global.u32 	%r623, [%rd6+24];
	xor.b32  	%r1065, %r1065, %r623;
	ld.global.u32 	%r624, [%rd6+28];
	xor.b32  	%r1064, %r1064, %r624;
	ld.global.u32 	%r625, [%rd6+32];
	xor.b32  	%r1063, %r1063, %r625;
	ld.global.u32 	%r626, [%rd6+36];
	xor.b32  	%r1062, %r1062, %r626;
$L__BB1_10:
	and.b32  	%r628, %r611, 4;
	setp.eq.s32 	%p8, %r628, 0;
	@%p8 bra 	$L__BB1_12;
	ld.global.u32 	%r629, [%rd6+40];
	xor.b32  	%r1066, %r1066, %r629;
	ld.global.u32 	%r630, [%rd6+44];
	xor.b32  	%r1065, %r1065, %r630;
	ld.global.u32 	%r631, [%rd6+48];
	xor.b32  	%r1064, %r1064, %r631;
	ld.global.u32 	%r632, [%rd6+52];
	xor.b32  	%r1063, %r1063, %r632;
	ld.global.u32 	%r633, [%rd6+56];
	xor.b32  	%r1062, %r1062, %r633;
$L__BB1_12:
	and.b32  	%r635, %r611, 8;
	setp.eq.s32 	%p9, %r635, 0;
	@%p9 bra 	$L__BB1_14;
	ld.global.u32 	%r636, [%rd6+60];
	xor.b32  	%r1066, %r1066, %r636;
	ld.global.u32 	%r637, [%rd6+64];
	xor.b32  	%r1065, %r1065, %r637;
	ld.global.u32 	%r638, [%rd6+68];
	xor.b32  	%r1064, %r1064, %r638;
	ld.global.u32 	%r639, [%rd6+72];
	xor.b32  	%r1063, %r1063, %r639;
	ld.global.u32 	%r640, [%rd6+76];
	xor.b32  	%r1062, %r1062, %r640;
$L__BB1_14:
	and.b32  	%r642, %r611, 16;
	setp.eq.s32 	%p10, %r642, 0;
	@%p10 bra 	$L__BB1_16;
	ld.global.u32 	%r643, [%rd6+80];
	xor.b32  	%r1066, %r1066, %r643;
	ld.global.u32 	%r644, [%rd6+84];
	xor.b32  	%r1065, %r1065, %r644;
	ld.global.u32 	%r645, [%rd6+88];
	xor.b32  	%r1064, %r1064, %r645;
	ld.global.u32 	%r646, [%rd6+92];
	xor.b32  	%r1063, %r1063, %r646;
	ld.global.u32 	%r647, [%rd6+96];
	xor.b32  	%r1062, %r1062, %r647;
$L__BB1_16:
	and.b32  	%r649, %r611, 32;
	setp.eq.s32 	%p11, %r649, 0;
	@%p11 bra 	$L__BB1_18;
	ld.global.u32 	%r650, [%rd6+100];
	xor.b32  	%r1066, %r1066, %r650;
	ld.global.u32 	%r651, [%rd6+104];
	xor.b32  	%r1065, %r1065, %r651;
	ld.global.u32 	%r652, [%rd6+108];
	xor.b32  	%r1064, %r1064, %r652;
	ld.global.u32 	%r653, [%rd6+112];
	xor.b32  	%r1063, %r1063, %r653;
	ld.global.u32 	%r654, [%rd6+116];
	xor.b32  	%r1062, %r1062, %r654;
$L__BB1_18:
	and.b32  	%r656, %r611, 64;
	setp.eq.s32 	%p12, %r656, 0;
	@%p12 bra 	$L__BB1_20;
	ld.global.u32 	%r657, [%rd6+120];
	xor.b32  	%r1066, %r1066, %r657;
	ld.global.u32 	%r658, [%rd6+124];
	xor.b32  	%r1065, %r1065, %r658;
	ld.global.u32 	%r659, [%rd6+128];
	xor.b32  	%r1064, %r1064, %r659;
	ld.global.u32 	%r660, [%rd6+132];
	xor.b32  	%r1063, %r1063, %r660;
	ld.global.u32 	%r661, [%rd6+136];
	xor.b32  	%r1062, %r1062, %r661;
$L__BB1_20:
	and.b32  	%r663, %r611, 128;
	setp.eq.s32 	%p13, %r663, 0;
	@%p13 bra 	$L__BB1_22;
	ld.global.u32 	%r664, [%rd6+140];
	xor.b32  	%r1066, %r1066, %r664;
	ld.global.u32 	%r665, [%rd6+144];
	xor.b32  	%r1065, %r1065, %r665;
	ld.global.u32 	%r666, [%rd6+148];
	xor.b32  	%r1064, %r1064, %r666;
	ld.global.u32 	%r667, [%rd6+152];
	xor.b32  	%r1063, %r1063, %r667;
	ld.global.u32 	%r668, [%rd6+156];
	xor.b32  	%r1062, %r1062, %r668;
$L__BB1_22:
	and.b32  	%r670, %r611, 256;
	setp.eq.s32 	%p14, %r670, 0;
	@%p14 bra 	$L__BB1_24;
	ld.global.u32 	%r671, [%rd6+160];
	xor.b32  	%r1066, %r1066, %r671;
	ld.global.u32 	%r672, [%rd6+164];
	xor.b32  	%r1065, %r1065, %r672;
	ld.global.u32 	%r673, [%rd6+168];
	xor.b32  	%r1064, %r1064, %r673;
	ld.global.u32 	%r674, [%rd6+172];
	xor.b32  	%r1063, %r1063, %r674;
	ld.global.u32 	%r675, [%rd6+176];
	xor.b32  	%r1062, %r1062, %r675;
$L__BB1_24:
	and.b32  	%r677, %r611, 512;
	setp.eq.s32 	%p15, %r677, 0;
	@%p15 bra 	$L__BB1_26;
	ld.global.u32 	%r678, [%rd6+180];
	xor.b32  	%r1066, %r1066, %r678;
	ld.global.u32 	%r679, [%rd6+184];
	xor.b32  	%r1065, %r1065, %r679;
	ld.global.u32 	%r680, [%rd6+188];
	xor.b32  	%r1064, %r1064, %r680;
	ld.global.u32 	%r681, [%rd6+192];
	xor.b32  	%r1063, %r1063, %r681;
	ld.global.u32 	%r682, [%rd6+196];
	xor.b32  	%r1062, %r1062, %r682;
$L__BB1_26:
	and.b32  	%r684, %r611, 1024;
	setp.eq.s32 	%p16, %r684, 0;
	@%p16 bra 	$L__BB1_28;
	ld.global.u32 	%r685, [%rd6+200];
	xor.b32  	%r1066, %r1066, %r685;
	ld.global.u32 	%r686, [%rd6+204];
	xor.b32  	%r1065, %r1065, %r686;
	ld.global.u32 	%r687, [%rd6+208];
	xor.b32  	%r1064, %r1064, %r687;
	ld.global.u32 	%r688, [%rd6+212];
	xor.b32  	%r1063, %r1063, %r688;
	ld.global.u32 	%r689, [%rd6+216];
	xor.b32  	%r1062, %r1062, %r689;
$L__BB1_28:
	and.b32  	%r691, %r611, 2048;
	setp.eq.s32 	%p17, %r691, 0;
	@%p17 bra 	$L__BB1_30;
	ld.global.u32 	%r692, [%rd6+220];
	xor.b32  	%r1066, %r1066, %r692;
	ld.global.u32 	%r693, [%rd6+224];
	xor.b32  	%r1065, %r1065, %r693;
	ld.global.u32 	%r694, [%rd6+228];
	xor.b32  	%r1064, %r1064, %r694;
	ld.global.u32 	%r695, [%rd6+232];
	xor.b32  	%r1063, %r1063, %r695;
	ld.global.u32 	%r696, [%rd6+236];
	xor.b32  	%r1062, %r1062, %r696;
$L__BB1_30:
	and.b32  	%r698, %r611, 4096;
	setp.eq.s32 	%p18, %r698, 0;
	@%p18 bra 	$L__BB1_32;
	ld.global.u32 	%r699, [%rd6+240];
	xor.b32  	%r1066, %r1066, %r699;
	ld.global.u32 	%r700, [%rd6+244];
	xor.b32  	%r1065, %r1065, %r700;
	ld.global.u32 	%r701, [%rd6+248];
	xor.b32  	%r1064, %r1064, %r701;
	ld.global.u32 	%r702, [%rd6+252];
	xor.b32  	%r1063, %r1063, %r702;
	ld.global.u32 	%r703, [%rd6+256];
	xor.b32  	%r1062, %r1062, %r703;
$L__BB1_32:
	and.b32  	%r705, %r611, 8192;
	setp.eq.s32 	%p19, %r705, 0;
	@%p19 bra 	$L__BB1_34;
	ld.global.u32 	%r706, [%rd6+260];
	xor.b32  	%r1066, %r1066, %r706;
	ld.global.u32 	%r707, [%rd6+264];
	xor.b32  	%r1065, %r1065, %r707;
	ld.global.u32 	%r708, [%rd6+268];
	xor.b32  	%r1064, %r1064, %r708;
	ld.global.u32 	%r709, [%rd6+272];
	xor.b32  	%r1063, %r1063, %r709;
	ld.global.u32 	%r710, [%rd6+276];
	xor.b32  	%r1062, %r1062, %r710;
$L__BB1_34:
	and.b32  	%r712, %r611, 16384;
	setp.eq.s32 	%p20, %r712, 0;
	@%p20 bra 	$L__BB1_36;
	ld.global.u32 	%r713, [%rd6+280];
	xor.b32  	%r1066, %r1066, %r713;
	ld.global.u32 	%r714, [%rd6+284];
	xor.b32  	%r1065, %r1065, %r714;
	ld.global.u32 	%r715, [%rd6+288];
	xor.b32  	%r1064, %r1064, %r715;
	ld.global.u32 	%r716, [%rd6+292];
	xor.b32  	%r1063, %r1063, %r716;
	ld.global.u32 	%r717, [%rd6+296];
	xor.b32  	%r1062, %r1062, %r717;
$L__BB1_36:
	and.b32  	%r719, %r611, 32768;
	setp.eq.s32 	%p21, %r719, 0;
	@%p21 bra 	$L__BB1_38;
	ld.global.u32 	%r720, [%rd6+300];
	xor.b32  	%r1066, %r1066, %r720;
	ld.global.u32 	%r721, [%rd6+304];
	xor.b32  	%r1065, %r1065, %r721;
	ld.global.u32 	%r722, [%rd6+308];
	xor.b32  	%r1064, %r1064, %r722;
	ld.global.u32 	%r723, [%rd6+312];
	xor.b32  	%r1063, %r1063, %r723;
	ld.global.u32 	%r724, [%rd6+316];
	xor.b32  	%r1062, %r1062, %r724;
$L__BB1_38:
	add.s32 	%r1061, %r1061, 16;
	setp.ne.s32 	%p22, %r1061, 32;
	@%p22 bra 	$L__BB1_6;
	mad.lo.s32 	%r725, %r1055, -31, %r24;
	add.s32 	%r1055, %r725, 1;
	setp.ne.s32 	%p23, %r1055, 5;
	@%p23 bra 	$L__BB1_5;
	st.local.u32 	[%rd1+4], %r1066;
	st.local.v2.u32 	[%rd1+8], {%r1065, %r1064};
	st.local.v2.u32 	[%rd1+16], {%r1063, %r1062};
	setp.eq.s64 	%p24, %rd4, 1;
	@%p24 bra 	$L__BB1_115;
	mov.b32 	%r1062, 0;
	mov.u32 	%r1063, %r1062;
	mov.u32 	%r1064, %r1062;
	mov.u32 	%r1065, %r1062;
	mov.u32 	%r1066, %r1062;
	mov.u32 	%r1147, %r1062;
$L__BB1_42:
	mul.wide.u32 	%rd27, %r1147, 4;
	add.s64 	%rd28, %rd1, %rd27;
	ld.local.u32 	%r199, [%rd28+4];
	shl.b32 	%r200, %r1147, 5;
	mov.b32 	%r1153, 0;
$L__BB1_43:
	.pragma "nounroll";
	shr.u32 	%r728, %r199, %r1153;
	and.b32  	%r729, %r728, 1;
	setp.eq.b32 	%p25, %r729, 1;
	not.pred 	%p26, %p25;
	add.s32 	%r730, %r200, %r1153;
	mul.lo.s32 	%r731, %r730, 5;
	mul.wide.u32 	%rd29, %r731, 4;
	add.s64 	%rd7, %rd5, %rd29;
	@%p26 bra 	$L__BB1_45;
	ld.global.u32 	%r732, [%rd7];
	xor.b32  	%r1066, %r1066, %r732;
	ld.global.u32 	%r733, [%rd7+4];
	xor.b32  	%r1065, %r1065, %r733;
	ld.global.u32 	%r734, [%rd7+8];
	xor.b32  	%r1064, %r1064, %r734;
	ld.global.u32 	%r735, [%rd7+12];
	xor.b32  	%r1063, %r1063, %r735;
	ld.global.u32 	%r736, [%rd7+16];
	xor.b32  	%r1062, %r1062, %r736;
$L__BB1_45:
	and.b32  	%r738, %r728, 2;
	setp.eq.s32 	%p27, %r738, 0;
	@%p27 bra 	$L__BB1_47;
	ld.global.u32 	%r739, [%rd7+20];
	xor.b32  	%r1066, %r1066, %r739;
	ld.global.u32 	%r740, [%rd7+24];
	xor.b32  	%r1065, %r1065, %r740;
	ld.global.u32 	%r741, [%rd7+28];
	xor.b32  	%r1064, %r1064, %r741;
	ld.global.u32 	%r742, [%rd7+32];
	xor.b32  	%r1063, %r1063, %r742;
	ld.global.u32 	%r743, [%rd7+36];
	xor.b32  	%r1062, %r1062, %r743;
$L__BB1_47:
	and.b32  	%r745, %r728, 4;
	setp.eq.s32 	%p28, %r745, 0;
	@%p28 bra 	$L__BB1_49;
	ld.global.u32 	%r746, [%rd7+40];
	xor.b32  	%r1066, %r1066, %r746;
	ld.global.u32 	%r747, [%rd7+44];
	xor.b32  	%r1065, %r1065, %r747;
	ld.global.u32 	%r748, [%rd7+48];
	xor.b32  	%r1064, %r1064, %r748;
	ld.global.u32 	%r749, [%rd7+52];
	xor.b32  	%r1063, %r1063, %r749;
	ld.global.u32 	%r750, [%rd7+56];
	xor.b32  	%r1062, %r1062, %r750;
$L__BB1_49:
	and.b32  	%r752, %r728, 8;
	setp.eq.s32 	%p29, %r752, 0;
	@%p29 bra 	$L__BB1_51;
	ld.global.u32 	%r753, [%rd7+60];
	xor.b32  	%r1066, %r1066, %r753;
	ld.global.u32 	%r754, [%rd7+64];
	xor.b32  	%r1065, %r1065, %r754;
	ld.global.u32 	%r755, [%rd7+68];
	xor.b32  	%r1064, %r1064, %r755;
	ld.global.u32 	%r756, [%rd7+72];
	xor.b32  	%r1063, %r1063, %r756;
	ld.global.u32 	%r757, [%rd7+76];
	xor.b32  	%r1062, %r1062, %r757;
$L__BB1_51:
	and.b32  	%r759, %r728, 16;
	setp.eq.s32 	%p30, %r759, 0;
	@%p30 bra 	$L__BB1_53;
	ld.global.u32 	%r760, [%rd7+80];
	xor.b32  	%r1066, %r1066, %r760;
	ld.global.u32 	%r761, [%rd7+84];
	xor.b32  	%r1065, %r1065, %r761;
	ld.global.u32 	%r762, [%rd7+88];
	xor.b32  	%r1064, %r1064, %r762;
	ld.global.u32 	%r763, [%rd7+92];
	xor.b32  	%r1063, %r1063, %r763;
	ld.global.u32 	%r764, [%rd7+96];
	xor.b32  	%r1062, %r1062, %r764;
$L__BB1_53:
	and.b32  	%r766, %r728, 32;
	setp.eq.s32 	%p31, %r766, 0;
	@%p31 bra 	$L__BB1_55;
	ld.global.u32 	%r767, [%rd7+100];
	xor.b32  	%r1066, %r1066, %r767;
	ld.global.u32 	%r768, [%rd7+104];
	xor.b32  	%r1065, %r1065, %r768;
	ld.global.u32 	%r769, [%rd7+108];
	xor.b32  	%r1064, %r1064, %r769;
	ld.global.u32 	%r770, [%rd7+112];
	xor.b32  	%r1063, %r1063, %r770;
	ld.global.u32 	%r771, [%rd7+116];
	xor.b32  	%r1062, %r1062, %r771;
$L__BB1_55:
	and.b32  	%r773, %r728, 64;
	setp.eq.s32 	%p32, %r773, 0;
	@%p32 bra 	$L__BB1_57;
	ld.global.u32 	%r774, [%rd7+120];
	xor.b32  	%r1066, %r1066, %r774;
	ld.global.u32 	%r775, [%rd7+124];
	xor.b32  	%r1065, %r1065, %r775;
	ld.global.u32 	%r776, [%rd7+128];
	xor.b32  	%r1064, %r1064, %r776;
	ld.global.u32 	%r777, [%rd7+132];
	xor.b32  	%r1063, %r1063, %r777;
	ld.global.u32 	%r778, [%rd7+136];
	xor.b32  	%r1062, %r1062, %r778;
$L__BB1_57:
	and.b32  	%r780, %r728, 128;
	setp.eq.s32 	%p33, %r780, 0;
	@%p33 bra 	$L__BB1_59;
	ld.global.u32 	%r781, [%rd7+140];
	xor.b32  	%r1066, %r1066, %r781;
	ld.global.u32 	%r782, [%rd7+144];
	xor.b32  	%r1065, %r1065, %r782;
	ld.global.u32 	%r783, [%rd7+148];
	xor.b32  	%r1064, %r1064, %r783;
	ld.global.u32 	%r784, [%rd7+152];
	xor.b32  	%r1063, %r1063, %r784;
	ld.global.u32 	%r785, [%rd7+156];
	xor.b32  	%r1062, %r1062, %r785;
$L__BB1_59:
	and.b32  	%r787, %r728, 256;
	setp.eq.s32 	%p34, %r787, 0;
	@%p34 bra 	$L__BB1_61;
	ld.global.u32 	%r788, [%rd7+160];
	xor.b32  	%r1066, %r1066, %r788;
	ld.global.u32 	%r789, [%rd7+164];
	xor.b32  	%r1065, %r1065, %r789;
	ld.global.u32 	%r790, [%rd7+168];
	xor.b32  	%r1064, %r1064, %r790;
	ld.global.u32 	%r791, [%rd7+172];
	xor.b32  	%r1063, %r1063, %r791;
	ld.global.u32 	%r792, [%rd7+176];
	xor.b32  	%r1062, %r1062, %r792;
$L__BB1_61:
	and.b32  	%r794, %r728, 512;
	setp.eq.s32 	%p35, %r794, 0;
	@%p35 bra 	$L__BB1_63;
	ld.global.u32 	%r795, [%rd7+180];
	xor.b32  	%r1066, %r1066, %r795;
	ld.global.u32 	%r796, [%rd7+184];
	xor.b32  	%r1065, %r1065, %r796;
	ld.global.u32 	%r797, [%rd7+188];
	xor.b32  	%r1064, %r1064, %r797;
	ld.global.u32 	%r798, [%rd7+192];
	xor.b32  	%r1063, %r1063, %r798;
	ld.global.u32 	%r799, [%rd7+196];
	xor.b32  	%r1062, %r1062, %r799;
$L__BB1_63:
	and.b32  	%r801, %r728, 1024;
	setp.eq.s32 	%p36, %r801, 0;
	@%p36 bra 	$L__BB1_65;
	ld.global.u32 	%r802, [%rd7+200];
	xor.b32  	%r1066, %r1066, %r802;
	ld.global.u32 	%r803, [%rd7+204];
	xor.b32  	%r1065, %r1065, %r803;
	ld.global.u32 	%r804, [%rd7+208];
	xor.b32  	%r1064, %r1064, %r804;
	ld.global.u32 	%r805, [%rd7+212];
	xor.b32  	%r1063, %r1063, %r805;
	ld.global.u32 	%r806, [%rd7+216];
	xor.b32  	%r1062, %r1062, %r806;
$L__BB1_65:
	and.b32  	%r808, %r728, 2048;
	setp.eq.s32 	%p37, %r808, 0;
	@%p37 bra 	$L__BB1_67;
	ld.global.u32 	%r809, [%rd7+220];
	xor.b32  	%r1066, %r1066, %r809;
	ld.global.u32 	%r810, [%rd7+224];
	xor.b32  	%r1065, %r1065, %r810;
	ld.global.u32 	%r811, [%rd7+228];
	xor.b32  	%r1064, %r1064, %r811;
	ld.global.u32 	%r812, [%rd7+232];
	xor.b32  	%r1063, %r1063, %r812;
	ld.global.u32 	%r813, [%rd7+236];
	xor.b32  	%r1062, %r1062, %r813;
$L__BB1_67:
	and.b32  	%r815, %r728, 4096;
	setp.eq.s32 	%p38, %r815, 0;
	@%p38 bra 	$L__BB1_69;
	ld.global.u32 	%r816, [%rd7+240];
	xor.b32  	%r1066, %r1066, %r816;
	ld.global.u32 	%r817, [%rd7+244];
	xor.b32  	%r1065, %r1065, %r817;
	ld.global.u32 	%r818, [%rd7+248];
	xor.b32  	%r1064, %r1064, %r818;
	ld.global.u32 	%r819, [%rd7+252];
	xor.b32  	%r1063, %r1063, %r819;
	ld.global.u32 	%r820, [%rd7+256];
	xor.b32  	%r1062, %r1062, %r820;
$L__BB1_69:
	and.b32  	%r822, %r728, 8192;
	setp.eq.s32 	%p39, %r822, 0;
	@%p39 bra 	$L__BB1_71;
	ld.global.u32 	%r823, [%rd7+260];
	xor.b32  	%r1066, %r1066, %r823;
	ld.global.u32 	%r824, [%rd7+264];
	xor.b32  	%r1065, %r1065, %r824;
	ld.global.u32 	%r825, [%rd7+268];
	xor.b32  	%r1064, %r1064, %r825;
	ld.global.u32 	%r826, [%rd7+272];
	xor.b32  	%r1063, %r1063, %r826;
	ld.global.u32 	%r827, [%rd7+276];
	xor.b32  	%r1062, %r1062, %r827;
$L__BB1_71:
	and.b32  	%r829, %r728, 16384;
	setp.eq.s32 	%p40, %r829, 0;
	@%p40 bra 	$L__BB1_73;
	ld.global.u32 	%r830, [%rd7+280];
	xor.b32  	%r1066, %r1066, %r830;
	ld.global.u32 	%r831, [%rd7+284];
	xor.b32  	%r1065, %r1065, %r831;
	ld.global.u32 	%r832, [%rd7+288];
	xor.b32  	%r1064, %r1064, %r832;
	ld.global.u32 	%r833, [%rd7+292];
	xor.b32  	%r1063, %r1063, %r833;
	ld.global.u32 	%r834, [%rd7+296];
	xor.b32  	%r1062, %r1062, %r834;
$L__BB1_73:
	and.b32  	%r836, %r728, 32768;
	setp.eq.s32 	%p41, %r836, 0;
	@%p41 bra 	$L__BB1_75;
	ld.global.u32 	%r837, [%rd7+300];
	xor.b32  	%r1066, %r1066, %r837;
	ld.global.u32 	%r838, [%rd7+304];
	xor.b32  	%r1065, %r1065, %r838;
	ld.global.u32 	%r839, [%rd7+308];
	xor.b32  	%r1064, %r1064, %r839;
	ld.global.u32 	%r840, [%rd7+312];
	xor.b32  	%r1063, %r1063, %r840;
	ld.global.u32 	%r841, [%rd7+316];
	xor.b32  	%r1062, %r1062, %r841;
$L__BB1_75:
	add.s32 	%r1153, %r1153, 16;
	setp.ne.s32 	%p42, %r1153, 32;
	@%p42 bra 	$L__BB1_43;
	mad.lo.s32 	%r842, %r1147, -31, %r200;
	add.s32 	%r1147, %r842, 1;
	setp.ne.s32 	%p43, %r1147, 5;
	@%p43 bra 	$L__BB1_42;
	st.local.u32 	[%rd1+4], %r1066;
	st.local.v2.u32 	[%rd1+8], {%r1065, %r1064};
	st.local.v2.u32 	[%rd1+16], {%r1063, %r1062};
	setp.ne.s64 	%p44, %rd4, 3;
	@%p44 bra 	$L__BB1_115;
	mov.b32 	%r1062, 0;
	mov.u32 	%r1063, %r1062;
	mov.u32 	%r1064, %r1062;
	mov.u32 	%r1065, %r1062;
	mov.u32 	%r1066, %r1062;
	mov.u32 	%r1239, %r1062;
$L__BB1_79:
	mul.wide.u32 	%rd30, %r1239, 4;
	add.s64 	%rd31, %rd1, %rd30;
	ld.local.u32 	%r375, [%rd31+4];
	shl.b32 	%r376, %r1239, 5;
	mov.b32 	%r1245, 0;
$L__BB1_80:
	.pragma "nounroll";
	shr.u32 	%r845, %r375, %r1245;
	and.b32  	%r846, %r845, 1;
	setp.eq.b32 	%p45, %r846, 1;
	not.pred 	%p46, %p45;
	add.s32 	%r847, %r376, %r1245;
	mul.lo.s32 	%r848, %r847, 5;
	mul.wide.u32 	%rd32, %r848, 4;
	add.s64 	%rd8, %rd5, %rd32;
	@%p46 bra 	$L__BB1_82;
	ld.global.u32 	%r849, [%rd8];
	xor.b32  	%r1066, %r1066, %r849;
	ld.global.u32 	%r850, [%rd8+4];
	xor.b32  	%r1065, %r1065, %r850;
	ld.global.u32 	%r851, [%rd8+8];
	xor.b32  	%r1064, %r1064, %r851;
	ld.global.u32 	%r852, [%rd8+12];
	xor.b32  	%r1063, %r1063, %r852;
	ld.global.u32 	%r853, [%rd8+16];
	xor.b32  	%r1062, %r1062, %r853;
$L__BB1_82:
	and.b32  	%r855, %r845, 2;
	setp.eq.s32 	%p47, %r855, 0;
	@%p47 bra 	$L__BB1_84;
	ld.global.u32 	%r856, [%rd8+20];
	xor.b32  	%r1066, %r1066, %r856;
	ld.global.u32 	%r857, [%rd8+24];
	xor.b32  	%r1065, %r1065, %r857;
	ld.global.u32 	%r858, [%rd8+28];
	xor.b32  	%r1064, %r1064, %r858;
	ld.global.u32 	%r859, [%rd8+32];
	xor.b32  	%r1063, %r1063, %r859;
	ld.global.u32 	%r860, [%rd8+36];
	xor.b32  	%r1062, %r1062, %r860;
$L__BB1_84:
	and.b32  	%r862, %r845, 4;
	setp.eq.s32 	%p48, %r862, 0;
	@%p48 bra 	$L__BB1_86;
	ld.global.u32 	%r863, [%rd8+40];
	xor.b32  	%r1066, %r1066, %r863;
	ld.global.u32 	%r864, [%rd8+44];
	xor.b32  	%r1065, %r1065, %r864;
	ld.global.u32 	%r865, [%rd8+48];
	xor.b32  	%r1064, %r1064, %r865;
	ld.global.u32 	%r866, [%rd8+52];
	xor.b32  	%r1063, %r1063, %r866;
	ld.global.u32 	%r867, [%rd8+56];
	xor.b32  	%r1062, %r1062, %r867;
$L__BB1_86:
	and.b32  	%r869, %r845, 8;
	setp.eq.s32 	%p49, %r869, 0;
	@%p49 bra 	$L__BB1_88;
	ld.global.u32 	%r870, [%rd8+60];
	xor.b32  	%r1066, %r1066, %r870;
	ld.global.u32 	%r871, [%rd8+64];
	xor.b32  	%r1065, %r1065, %r871;
	ld.global.u32 	%r872, [%rd8+68];
	xor.b32  	%r1064, %r1064, %r872;
	ld.global.u32 	%r873, [%rd8+72];
	xor.b32  	%r1063, %r1063, %r873;
	ld.global.u32 	%r874, [%rd8+76];
	xor.b32  	%r1062, %r1062, %r874;
$L__BB1_88:
	and.b32  	%r876, %r845, 16;
	setp.eq.s32 	%p50, %r876, 0;
	@%p50 bra 	$L__BB1_90;
	ld.global.u32 	%r877, [%rd8+80];
	xor.b32  	%r1066, %r1066, %r877;
	ld.global.u32 	%r878, [%rd8+84];
	xor.b32  	%r1065, %r1065, %r878;
	ld.global.u32 	%r879, [%rd8+88];
	xor.b32  	%r1064, %r1064, %r879;
	ld.global.u32 	%r880, [%rd8+92];
	xor.b32  	%r1063, %r1063, %r880;
	ld.global.u32 	%r881, [%rd8+96];
	xor.b32  	%r1062, %r1062, %r881;
$L__BB1_90:
	and.b32  	%r883, %r845, 32;
	setp.eq.s32 	%p51, %r883, 0;
	@%p51 bra 	$L__BB1_92;
	ld.global.u32 	%r884, [%rd8+100];
	xor.b32  	%r1066, %r1066, %r884;
	ld.global.u32 	%r885, [%rd8+104];
	xor.b32  	%r1065, %r1065, %r885;
	ld.global.u32 	%r886, [%rd8+108];
	xor.b32  	%r1064, %r1064, %r886;
	ld.global.u32 	%r887, [%rd8+112];
	xor.b32  	%r1063, %r1063, %r887;
	ld.global.u32 	%r888, [%rd8+116];
	xor.b32  	%r1062, %r1062, %r888;
$L__BB1_92:
	and.b32  	%r890, %r845, 64;
	setp.eq.s32 	%p52, %r890, 0;
	@%p52 bra 	$L__BB1_94;
	ld.global.u32 	%r891, [%rd8+120];
	xor.b32  	%r1066, %r1066, %r891;
	ld.global.u32 	%r892, [%rd8+124];
	xor.b32  	%r1065, %r1065, %r892;
	ld.global.u32 	%r893, [%rd8+128];
	xor.b32  	%r1064, %r1064, %r893;
	ld.global.u32 	%r894, [%rd8+132];
	xor.b32  	%r1063, %r1063, %r894;
	ld.global.u32 	%r895, [%rd8+136];
	xor.b32  	%r1062, %r1062, %r895;
$L__BB1_94:
	and.b32  	%r897, %r845, 128;
	setp.eq.s32 	%p53, %r897, 0;
	@%p53 bra 	$L__BB1_96;
	ld.global.u32 	%r898, [%rd8+140];
	xor.b32  	%r1066, %r1066, %r898;
	ld.global.u32 	%r899, [%rd8+144];
	xor.b32  	%r1065, %r1065, %r899;
	ld.global.u32 	%r900, [%rd8+148];
	xor.b32  	%r1064, %r1064, %r900;
	ld.global.u32 	%r901, [%rd8+152];
	xor.b32  	%r1063, %r1063, %r901;
	ld.global.u32 	%r902, [%rd8+156];
	xor.b32  	%r1062, %r1062, %r902;
$L__BB1_96:
	and.b32  	%r904, %r845, 256;
	setp.eq.s32 	%p54, %r904, 0;
	@%p54 bra 	$L__BB1_98;
	ld.global.u32 	%r905, [%rd8+160];
	xor.b32  	%r1066, %r1066, %r905;
	ld.global.u32 	%r906, [%rd8+164];
	xor.b32  	%r1065, %r1065, %r906;
	ld.global.u32 	%r907, [%rd8+168];
	xor.b32  	%r1064, %r1064, %r907;
	ld.global.u32 	%r908, [%rd8+172];
	xor.b32  	%r1063, %r1063, %r908;
	ld.global.u32 	%r909, [%rd8+176];
	xor.b32  	%r1062, %r1062, %r909;
$L__BB1_98:
	and.b32  	%r911, %r845, 512;
	setp.eq.s32 	%p55, %r911, 0;
	@%p55 bra 	$L__BB1_100;
	ld.global.u32 	%r912, [%rd8+180];
	xor.b32  	%r1066, %r1066, %r912;
	ld.global.u32 	%r913, [%rd8+184];
	xor.b32  	%r1065, %r1065, %r913;
	ld.global.u32 	%r914, [%rd8+188];
	xor.b32  	%r1064, %r1064, %r914;
	ld.global.u32 	%r915, [%rd8+192];
	xor.b32  	%r1063, %r1063, %r915;
	ld.global.u32 	%r916, [%rd8+196];
	xor.b32  	%r1062, %r1062, %r916;
$L__BB1_100:
	and.b32  	%r918, %r845, 1024;
	setp.eq.s32 	%p56, %r918, 0;
	@%p56 bra 	$L__BB1_102;
	ld.global.u32 	%r919, [%rd8+200];
	xor.b32  	%r1066, %r1066, %r919;
	ld.global.u32 	%r920, [%rd8+204];
	xor.b32  	%r1065, %r1065, %r920;
	ld.global.u32 	%r921, [%rd8+208];
	xor.b32  	%r1064, %r1064, %r921;
	ld.global.u32 	%r922, [%rd8+212];
	xor.b32  	%r1063, %r1063, %r922;
	ld.global.u32 	%r923, [%rd8+216];
	xor.b32  	%r1062, %r1062, %r923;
$L__BB1_102:
	and.b32  	%r925, %r845, 2048;
	setp.eq.s32 	%p57, %r925, 0;
	@%p57 bra 	$L__BB1_104;
	ld.global.u32 	%r926, [%rd8+220];
	xor.b32  	%r1066, %r1066, %r926;
	ld.global.u32 	%r927, [%rd8+224];
	xor.b32  	%r1065, %r1065, %r927;
	ld.global.u32 	%r928, [%rd8+228];
	xor.b32  	%r1064, %r1064, %r928;
	ld.global.u32 	%r929, [%rd8+232];
	xor.b32  	%r1063, %r1063, %r929;
	ld.global.u32 	%r930, [%rd8+236];
	xor.b32  	%r1062, %r1062, %r930;
$L__BB1_104:
	and.b32  	%r932, %r845, 4096;
	setp.eq.s32 	%p58, %r932, 0;
	@%p58 bra 	$L__BB1_106;
	ld.global.u32 	%r933, [%rd8+240];
	xor.b32  	%r1066, %r1066, %r933;
	ld.global.u32 	%r934, [%rd8+244];
	xor.b32  	%r1065, %r1065, %r934;
	ld.global.u32 	%r935, [%rd8+248];
	xor.b32  	%r1064, %r1064, %r935;
	ld.global.u32 	%r936, [%rd8+252];
	xor.b32  	%r1063, %r1063, %r936;
	ld.global.u32 	%r937, [%rd8+256];
	xor.b32  	%r1062, %r1062, %r937;
$L__BB1_106:
	and.b32  	%r939, %r845, 8192;
	setp.eq.s32 	%p59, %r939, 0;
	@%p59 bra 	$L__BB1_108;
	ld.global.u32 	%r940, [%rd8+260];
	xor.b32  	%r1066, %r1066, %r940;
	ld.global.u32 	%r941, [%rd8+264];
	xor.b32  	%r1065, %r1065, %r941;
	ld.global.u32 	%r942, [%rd8+268];
	xor.b32  	%r1064, %r1064, %r942;
	ld.global.u32 	%r943, [%rd8+272];
	xor.b32  	%r1063, %r1063, %r943;
	ld.global.u32 	%r944, [%rd8+276];
	xor.b32  	%r1062, %r1062, %r944;
$L__BB1_108:
	and.b32  	%r946, %r845, 16384;
	setp.eq.s32 	%p60, %r946, 0;
	@%p60 bra 	$L__BB1_110;
	ld.global.u32 	%r947, [%rd8+280];
	xor.b32  	%r1066, %r1066, %r947;
	ld.global.u32 	%r948, [%rd8+284];
	xor.b32  	%r1065, %r1065, %r948;
	ld.global.u32 	%r949, [%rd8+288];
	xor.b32  	%r1064, %r1064, %r949;
	ld.global.u32 	%r950, [%rd8+292];
	xor.b32  	%r1063, %r1063, %r950;
	ld.global.u32 	%r951, [%rd8+296];
	xor.b32  	%r1062, %r1062, %r951;
$L__BB1_110:
	and.b32  	%r953, %r845, 32768;
	setp.eq.s32 	%p61, %r953, 0;
	@%p61 bra 	$L__BB1_112;
	ld.global.u32 	%r954, [%rd8+300];
	xor.b32  	%r1066, %r1066, %r954;
	ld.global.u32 	%r955, [%rd8+304];
	xor.b32  	%r1065, %r1065, %r955;
	ld.global.u32 	%r956, [%rd8+308];
	xor.b32  	%r1064, %r1064, %r956;
	ld.global.u32 	%r957, [%rd8+312];
	xor.b32  	%r1063, %r1063, %r957;
	ld.global.u32 	%r958, [%rd8+316];
	xor.b32  	%r1062, %r1062, %r958;
$L__BB1_112:
	add.s32 	%r1245, %r1245, 16;
	setp.ne.s32 	%p62, %r1245, 32;
	@%p62 bra 	$L__BB1_80;
	mad.lo.s32 	%r959, %r1239, -31, %r376;
	add.s32 	%r1239, %r959, 1;
	setp.ne.s32 	%p63, %r1239, 5;
	@%p63 bra 	$L__BB1_79;
	st.local.u32 	[%rd1+4], %r1066;
	st.local.v2.u32 	[%rd1+8], {%r1065, %r1064};
	st.local.v2.u32 	[%rd1+16], {%r1063, %r1062};
$L__BB1_115:
	shr.u64 	%rd46, %rd3, 2;
	add.s32 	%r1049, %r1049, 1;
	setp.gt.u64 	%p64, %rd3, 3;
	@%p64 bra 	$L__BB1_3;
$L__BB1_116:
	{ // callseq 0, 0
	.param .b64 param0;
	st.param.b64 	[param0], 800;
	.param .b64 retval0;
	call.uni (retval0), 
	malloc, 
	(
	param0
	);
	ld.param.b64 	%rd33, [retval0];
	} // callseq 0
	mov.f64 	%fd189, 0d3FF0000000000000;
	mov.f64 	%fd185, 0d0000000000000000;
	mov.b32 	%r1342, 0;
	{ // callseq 1, 0
	.param .b64 param0;
	st.param.b64 	[param0], 800;
	.param .b64 retval0;
	call.uni (retval0), 
	malloc, 
	(
	param0
	);
	ld.param.b64 	%rd34, [retval0];
	} // callseq 1
	mov.f64 	%fd187, %fd189;
	mov.f64 	%fd188, %fd185;
$L__BB1_117:
	add.s32 	%r1344, %r1336, 362437;
	mov.b32 	%r1343, 362437;
$L__BB1_118:
	mov.u32 	%r568, %r1064;
	mov.u32 	%r567, %r1063;
	mov.u32 	%r1064, %r1062;
	shr.u32 	%r962, %r1066, 2;
	xor.b32  	%r963, %r962, %r1066;
	shl.b32 	%r964, %r1064, 4;
	shl.b32 	%r965, %r963, 1;
	xor.b32  	%r966, %r965, %r964;
	xor.b32  	%r967, %r966, %r963;
	xor.b32  	%r1063, %r967, %r1064;
	add.s32 	%r968, %r1344, %r1063;
	shr.u32 	%r969, %r1065, 2;
	xor.b32  	%r970, %r969, %r1065;
	shl.b32 	%r971, %r1063, 4;
	shl.b32 	%r972, %r970, 1;
	xor.b32  	%r973, %r972, %r971;
	xor.b32  	%r974, %r973, %r970;
	xor.b32  	%r1062, %r974, %r1063;
	add.s32 	%r975, %r1344, %r1062;
	add.s32 	%r976, %r975, 362437;
	cvt.rn.f32.u32 	%f1, %r968;
	fma.rn.f32 	%f2, %f1, 0f2F800000, 0f2F000000;
	cvt.rn.f32.u32 	%f3, %r976;
	fma.rn.f32 	%f4, %f3, 0f30C90FDB, 0f30490FDB;
	setp.lt.f32 	%p65, %f2, 0f00800000;
	mul.f32 	%f5, %f2, 0f4B000000;
	selp.f32 	%f6, %f5, %f2, %p65;
	selp.f32 	%f7, 0fC1B80000, 0f00000000, %p65;
	mov.b32 	%r977, %f6;
	add.s32 	%r978, %r977, -1059760811;
	and.b32  	%r979, %r978, -8388608;
	sub.s32 	%r980, %r977, %r979;
	mov.b32 	%f8, %r980;
	cvt.rn.f32.s32 	%f9, %r979;
	fma.rn.f32 	%f10, %f9, 0f34000000, %f7;
	add.f32 	%f11, %f8, 0fBF800000;
	fma.rn.f32 	%f12, %f11, 0fBE055027, 0f3E1039F6;
	fma.rn.f32 	%f13, %f12, %f11, 0fBDF8CDCC;
	fma.rn.f32 	%f14, %f13, %f11, 0f3E0F2955;
	fma.rn.f32 	%f15, %f14, %f11, 0fBE2AD8B9;
	fma.rn.f32 	%f16, %f15, %f11, 0f3E4CED0B;
	fma.rn.f32 	%f17, %f16, %f11, 0fBE7FFF22;
	fma.rn.f32 	%f18, %f17, %f11, 0f3EAAAA78;
	fma.rn.f32 	%f19, %f18, %f11, 0fBF000000;
	mul.f32 	%f20, %f11, %f19;
	fma.rn.f32 	%f21, %f20, %f11, %f11;
	fma.rn.f32 	%f22, %f10, 0f3F317218, %f21;
	setp.gt.u32 	%p66, %r977, 2139095039;
	fma.rn.f32 	%f23, %f6, 0f7F800000, 0f7F800000;
	selp.f32 	%f24, %f23, %f22, %p66;
	setp.eq.f32 	%p67, %f6, 0f00000000;
	mul.f32 	%f25, %f24, 0fC0000000;
	selp.f32 	%f26, 0f7F800000, %f25, %p67;
	sqrt.rn.f32 	%f27, %f26;
	sin.approx.f32 	%f28, %f4;
	cos.approx.f32 	%f29, %f4;
	mul.f32 	%f30, %f27, %f28;
	mul.f32 	%f31, %f27, %f29;
	cvt.f64.f32 	%fd79, %f30;
	mul.f64 	%fd80, %fd79, 0d3F69E7C6E43390B7;
	mov.f64 	%fd81, 0d3FA5A858793DD97F;
	sub.f64 	%fd82, %fd81, %fd189;
	mul.f64 	%fd83, %fd82, 0d3FBEF34D6A161E4F;
	sqrt.rn.f64 	%fd84, %fd189;
	mul.f64 	%fd85, %fd84, 0d3FC504816F0068DC;
	mul.f64 	%fd86, %fd85, %fd80;
	fma.rn.f64 	%fd87, %fd83, 0d3EE4F8B588E368F1, %fd86;
	add.f64 	%fd88, %fd189, %fd87;
	add.f64 	%fd89, %fd188, %fd80;
	cvt.f64.f32 	%fd90, %f31;
	mul.f64 	%fd91, %fd90, 0d3F69E7C6E43390B7;
	sub.f64 	%fd92, %fd81, %fd88;
	mul.f64 	%fd93, %fd92, 0d3FBEF34D6A161E4F;
	sqrt.rn.f64 	%fd94, %fd88;
	mul.f64 	%fd95, %fd94, 0d3FC504816F0068DC;
	mul.f64 	%fd96, %fd95, %fd91;
	fma.rn.f64 	%fd97, %fd93, 0d3EE4F8B588E368F1, %fd96;
	add.f64 	%fd189, %fd88, %fd97;
	add.f64 	%fd188, %fd89, %fd91;
	add.s32 	%r1344, %r1344, 724874;
	add.s32 	%r1343, %r1343, 724874;
	setp.ne.s32 	%p68, %r1343, 362799437;
	mov.u32 	%r1065, %r567;
	mov.u32 	%r1066, %r568;
	@%p68 bra 	$L__BB1_118;
	mov.f64 	%fd98, 0d3FA5A858793DD97F;
	sub.f64 	%fd99, %fd98, %fd187;
	mul.f64 	%fd100, %fd99, 0d3FBEF34D6A161E4F;
	sqrt.rn.f64 	%fd101, %fd187;
	mul.f64 	%fd102, %fd101, 0d3FC504816F0068DC;
	sub.f64 	%fd103, %fd188, %fd185;
	mul.f64 	%fd104, %fd102, %fd103;
	fma.rn.f64 	%fd105, %fd100, 0d3F847AE147AE147B, %fd104;
	add.f64 	%fd187, %fd187, %fd105;
	mul.wide.u32 	%rd35, %r1342, 8;
	add.s64 	%rd36, %rd33, %rd35;
	st.f64 	[%rd36], %fd187;
	add.s64 	%rd37, %rd34, %rd35;
	st.f64 	[%rd37], %fd189;
	add.s32 	%r1342, %r1342, 1;
	setp.ne.s32 	%p69, %r1342, 100;
	add.s32 	%r1336, %r1344, -362437;
	mov.u32 	%r1065, %r567;
	mov.u32 	%r1066, %r568;
	mov.f64 	%fd185, %fd188;
	@%p69 bra 	$L__BB1_117;
	ld.f64 	%fd107, [%rd34+792];
	shl.b32 	%r982, %r1, 3;
	mov.u32 	%r983, _ZZ17euler_for_unknownPdS_E19solution_for_thread;
	add.s32 	%r984, %r983, %r982;
	st.shared.f64 	[%r984], %fd107;
	mov.f64 	%fd108, 0d4000000000000000;
	{
	.reg .b32 %temp; 
	mov.b64 	{%temp, %r577}, %fd108;
	}
	and.b32  	%r578, %r577, 2146435072;
	setp.eq.s32 	%p70, %r578, 1062207488;
	setp.lt.s32 	%p71, %r577, 0;
	selp.b32 	%r579, 0, 2146435072, %p71;
	and.b32  	%r985, %r577, 2147483647;
	setp.ne.s32 	%p72, %r985, 1071644672;
	and.pred  	%p1, %p70, %p72;
	or.b32  	%r580, %r579, -2147483648;
	mov.f64 	%fd190, 0d0000000000000000;
	mov.b32 	%r1350, 0;
	mov.b64 	%rd47, 0;
$L__BB1_121:
	setp.lt.s32 	%p73, %r577, 0;
	setp.eq.s32 	%p74, %r578, 1062207488;
	add.s64 	%rd13, %rd34, %rd47;
	ld.f64 	%fd109, [%rd13];
	add.s64 	%rd14, %rd33, %rd47;
	ld.f64 	%fd110, [%rd14];
	sub.f64 	%fd10, %fd109, %fd110;
	{
	.reg .b32 %temp; 
	mov.b64 	{%temp, %r582}, %fd10;
	}
	abs.f64 	%fd11, %fd10;
	{ // callseq 2, 0
	.param .b64 param0;
	st.param.f64 	[param0], %fd11;
	.param .b64 retval0;
	call.uni (retval0), 
	__internal_accurate_pow, 
	(
	param0
	);
	ld.param.f64 	%fd111, [retval0];
	} // callseq 2
	setp.lt.s32 	%p76, %r582, 0;
	neg.f64 	%fd113, %fd111;
	selp.f64 	%fd114, %fd113, %fd111, %p74;
	selp.f64 	%fd115, %fd114, %fd111, %p76;
	setp.eq.f64 	%p77, %fd10, 0d0000000000000000;
	selp.b32 	%r986, %r582, 0, %p74;
	or.b32  	%r987, %r986, 2146435072;
	selp.b32 	%r988, %r987, %r986, %p73;
	mov.b32 	%r989, 0;
	mov.b64 	%fd116, {%r989, %r988};
	selp.f64 	%fd191, %fd116, %fd115, %p77;
	add.f64 	%fd117, %fd10, 0d4000000000000000;
	{
	.reg .b32 %temp; 
	mov.b64 	{%temp, %r990}, %fd117;
	}
	and.b32  	%r991, %r990, 2146435072;
	setp.ne.s32 	%p78, %r991, 2146435072;
	@%p78 bra 	$L__BB1_126;
	setp.num.f64 	%p79, %fd10, %fd10;
	@%p79 bra 	$L__BB1_124;
	mov.f64 	%fd118, 0d4000000000000000;
	add.rn.f64 	%fd191, %fd10, %fd118;
	bra.uni 	$L__BB1_126;
$L__BB1_124:
	setp.neu.f64 	%p80, %fd11, 0d7FF0000000000000;
	@%p80 bra 	$L__BB1_126;
	selp.b32 	%r992, %r580, %r579, %p1;
	selp.b32 	%r993, %r992, %r579, %p76;
	mov.b32 	%r994, 0;
	mov.b64 	%fd191, {%r994, %r993};
$L__BB1_126:
	setp.eq.f64 	%p85, %fd10, 0d3FF0000000000000;
	selp.f64 	%fd119, 0d3FF0000000000000, %fd191, %p85;
	add.f64 	%fd16, %fd190, %fd119;
	ld.f64 	%fd120, [%rd13+8];
	ld.f64 	%fd121, [%rd14+8];
	sub.f64 	%fd17, %fd120, %fd121;
	{
	.reg .b32 %temp; 
	mov.b64 	{%temp, %r583}, %fd17;
	}
	abs.f64 	%fd18, %fd17;
	{ // callseq 3, 0
	.param .b64 param0;
	st.param.f64 	[param0], %fd18;
	.param .b64 retval0;
	call.uni (retval0), 
	__internal_accurate_pow, 
	(
	param0
	);
	ld.param.f64 	%fd122, [retval0];
	} // callseq 3
	setp.lt.s32 	%p86, %r583, 0;
	neg.f64 	%fd124, %fd122;
	selp.f64 	%fd125, %fd124, %fd122, %p74;
	selp.f64 	%fd126, %fd125, %fd122, %p86;
	setp.eq.f64 	%p87, %fd17, 0d0000000000000000;
	selp.b32 	%r995, %r583, 0, %p74;
	or.b32  	%r996, %r995, 2146435072;
	selp.b32 	%r997, %r996, %r995, %p73;
	mov.b32 	%r998, 0;
	mov.b64 	%fd127, {%r998, %r997};
	selp.f64 	%fd192, %fd127, %fd126, %p87;
	add.f64 	%fd128, %fd17, 0d4000000000000000;
	{
	.reg .b32 %temp; 
	mov.b64 	{%temp, %r999}, %fd128;
	}
	and.b32  	%r1000, %r999, 2146435072;
	setp.ne.s32 	%p88, %r1000, 2146435072;
	@%p88 bra 	$L__BB1_131;
	setp.nan.f64 	%p89, %fd17, %fd17;
	@%p89 bra 	$L__BB1_130;
	setp.neu.f64 	%p90, %fd18, 0d7FF0000000000000;
	@%p90 bra 	$L__BB1_131;
	selp.b32 	%r1001, %r580, %r579, %p1;
	selp.b32 	%r1002, %r1001, %r579, %p86;
	mov.b32 	%r1003, 0;
	mov.b64 	%fd192, {%r1003, %r1002};
	bra.uni 	$L__BB1_131;
$L__BB1_130:
	mov.f64 	%fd129, 0d4000000000000000;
	add.rn.f64 	%fd192, %fd17, %fd129;
$L__BB1_131:
	setp.eq.f64 	%p95, %fd17, 0d3FF0000000000000;
	selp.f64 	%fd130, 0d3FF0000000000000, %fd192, %p95;
	add.f64 	%fd23, %fd16, %fd130;
	ld.f64 	%fd131, [%rd13+16];
	ld.f64 	%fd132, [%rd14+16];
	sub.f64 	%fd24, %fd131, %fd132;
	{
	.reg .b32 %temp; 
	mov.b64 	{%temp, %r584}, %fd24;
	}
	abs.f64 	%fd25, %fd24;
	{ // callseq 4, 0
	.param .b64 param0;
	st.param.f64 	[param0], %fd25;
	.param .b64 retval0;
	call.uni (retval0), 
	__internal_accurate_pow, 
	(
	param0
	);
	ld.param.f64 	%fd133, [retval0];
	} // callseq 4
	setp.lt.s32 	%p96, %r584, 0;
	neg.f64 	%fd135, %fd133;
	selp.f64 	%fd136, %fd135, %fd133, %p74;
	selp.f64 	%fd137, %fd136, %fd133, %p96;
	setp.eq.f64 	%p97, %fd24, 0d0000000000000000;
	selp.b32 	%r1004, %r584, 0, %p74;
	or.b32  	%r1005, %r1004, 2146435072;
	selp.b32 	%r1006, %r1005, %r1004, %p73;
	mov.b32 	%r1007, 0;
	mov.b64 	%fd138, {%r1007, %r1006};
	selp.f64 	%fd193, %fd138, %fd137, %p97;
	add.f64 	%fd139, %fd24, 0d4000000000000000;
	{
	.reg .b32 %temp; 
	mov.b64 	{%temp, %r1008}, %fd139;
	}
	and.b32  	%r1009, %r1008, 2146435072;
	setp.ne.s32 	%p98, %r1009, 2146435072;
	@%p98 bra 	$L__BB1_136;
	setp.nan.f64 	%p99, %fd24, %fd24;
	@%p99 bra 	$L__BB1_135;
	setp.neu.f64 	%p100, %fd25, 0d7FF0000000000000;
	@%p100 bra 	$L__BB1_136;
	selp.b32 	%r1010, %r580, %r579, %p1;
	selp.b32 	%r1011, %r1010, %r579, %p96;
	mov.b32 	%r1012, 0;
	mov.b64 	%fd193, {%r1012, %r1011};
	bra.uni 	$L__BB1_136;
$L__BB1_135:
	mov.f64 	%fd140, 0d4000000000000000;
	add.rn.f64 	%fd193, %fd24, %fd140;
$L__BB1_136:
	setp.eq.f64 	%p105, %fd24, 0d3FF0000000000000;
	selp.f64 	%fd141, 0d3FF0000000000000, %fd193, %p105;
	add.f64 	%fd30, %fd23, %fd141;
	ld.f64 	%fd142, [%rd13+24];
	ld.f64 	%fd143, [%rd14+24];
	sub.f64 	%fd31, %fd142, %fd143;
	{
	.reg .b32 %temp; 
	mov.b64 	{%temp, %r585}, %fd31;
	}
	abs.f64 	%fd32, %fd31;
	{ // callseq 5, 0
	.param .b64 param0;
	st.param.f64 	[param0], %fd32;
	.param .b64 retval0;
	call.uni (retval0), 
	__internal_accurate_pow, 
	(
	param0
	);
	ld.param.f64 	%fd144, [retval0];
	} // callseq 5
	setp.lt.s32 	%p106, %r585, 0;
	neg.f64 	%fd146, %fd144;
	selp.f64 	%fd147, %fd146, %fd144, %p74;
	selp.f64 	%fd148, %fd147, %fd144, %p106;
	setp.eq.f64 	%p107, %fd31, 0d0000000000000000;
	selp.b32 	%r1013, %r585, 0, %p74;
	or.b32  	%r1014, %r1013, 2146435072;
	selp.b32 	%r1015, %r1014, %r1013, %p73;
	mov.b32 	%r1016, 0;
	mov.b64 	%fd149, {%r1016, %r1015};
	selp.f64 	%fd194, %fd149, %fd148, %p107;
	add.f64 	%fd150, %fd31, 0d4000000000000000;
	{
	.reg .b32 %temp; 
	mov.b64 	{%temp, %r1017}, %fd150;
	}
	and.b32  	%r1018, %r1017, 2146435072;
	setp.ne.s32 	%p108, %r1018, 2146435072;
	@%p108 bra 	$L__BB1_141;
	setp.nan.f64 	%p109, %fd31, %fd31;
	@%p109 bra 	$L__BB1_140;
	setp.neu.f64 	%p110, %fd32, 0d7FF0000000000000;
	@%p110 bra 	$L__BB1_141;
	setp.lt.s32 	%p111, %r585, 0;
	selp.b32 	%r1019, %r580, %r579, %p1;
	selp.b32 	%r1020, %r1019, %r579, %p111;
	mov.b32 	%r1021, 0;
	mov.b64 	%fd194, {%r1021, %r1020};
	bra.uni 	$L__BB1_141;
$L__BB1_140:
	mov.f64 	%fd151, 0d4000000000000000;
	add.rn.f64 	%fd194, %fd31, %fd151;
$L__BB1_141:
	setp.eq.f64 	%p112, %fd31, 0d3FF0000000000000;
	selp.f64 	%fd152, 0d3FF0000000000000, %fd194, %p112;
	add.f64 	%fd190, %fd30, %fd152;
	add.s32 	%r1350, %r1350, 4;
	add.s64 	%rd47, %rd47, 32;
	setp.ne.s32 	%p113, %r1350, 100;
	@%p113 bra 	$L__BB1_121;
	shl.b32 	%r1022, %r1, 3;
	mov.u32 	%r1023, _ZZ17euler_for_unknownPdS_E16error_for_thread;
	add.s32 	%r1024, %r1023, %r1022;
	st.shared.f64 	[%r1024], %fd190;
	{ // callseq 6, 0
	.param .b64 param0;
	st.param.b64 	[param0], %rd33;
	call.uni 
	free, 
	(
	param0
	);
	} // callseq 6
	{ // callseq 7, 0
	.param .b64 param0;
	st.param.b64 	[param0], %rd34;
	call.uni 
	free, 
	(
	param0
	);
	} // callseq 7
$L__BB1_143:
	bar.sync 	0;
	setp.ne.s32 	%p114, %r1, 0;
	@%p114 bra 	$L__BB1_166;
	cvt.rn.f64.u32 	%fd38, %r2;
	and.b32  	%r587, %r2, 3;
	setp.lt.u32 	%p115, %r2, 4;
	mov.f64 	%fd198, 0d0000000000000000;
	mov.b32 	%r1353, 0;
	mov.f64 	%fd197, %fd198;
	@%p115 bra 	$L__BB1_155;
	and.b32  	%r1353, %r2, 2044;
	mov.f64 	%fd198, 0d0000000000000000;
	mov.b32 	%r1351, 0;
	mov.u32 	%r1028, _ZZ17euler_for_unknownPdS_E16error_for_thread;
$L__BB1_146:
	.pragma "nounroll";
	add.s32 	%r590, %r1351, %r4;
	setp.gt.u32 	%p116, %r590, 999;
	shl.b32 	%r1027, %r1351, 3;
	add.s32 	%r591, %r1028, %r1027;
	mov.u32 	%r1029, _ZZ17euler_for_unknownPdS_E19solution_for_thread;
	add.s32 	%r592, %r1029, %r1027;
	@%p116 bra 	$L__BB1_148;
	ld.shared.f64 	%fd156, [%r591];
	div.rn.f64 	%fd157, %fd156, %fd38;
	add.f64 	%fd197, %fd197, %fd157;
	ld.shared.f64 	%fd158, [%r592];
	div.rn.f64 	%fd159, %fd158, %fd38;
	add.f64 	%fd198, %fd198, %fd159;
$L__BB1_148:
	add.s32 	%r1030, %r590, 1;
	setp.gt.u32 	%p117, %r1030, 999;
	@%p117 bra 	$L__BB1_150;
	ld.shared.f64 	%fd160, [%r591+8];
	div.rn.f64 	%fd161, %fd160, %fd38;
	add.f64 	%fd197, %fd197, %fd161;
	ld.shared.f64 	%fd162, [%r592+8];
	div.rn.f64 	%fd163, %fd162, %fd38;
	add.f64 	%fd198, %fd198, %fd163;
$L__BB1_150:
	add.s32 	%r1031, %r590, 2;
	setp.gt.u32 	%p118, %r1031, 999;
	@%p118 bra 	$L__BB1_152;
	ld.shared.f64 	%fd164, [%r591+16];
	div.rn.f64 	%fd165, %fd164, %fd38;
	add.f64 	%fd197, %fd197, %fd165;
	ld.shared.f64 	%fd166, [%r592+16];
	div.rn.f64 	%fd167, %fd166, %fd38;
	add.f64 	%fd198, %fd198, %fd167;
$L__BB1_152:
	add.s32 	%r1032, %r590, 3;
	setp.gt.u32 	%p119, %r1032, 999;
	@%p119 bra 	$L__BB1_154;
	ld.shared.f64 	%fd168, [%r591+24];
	div.rn.f64 	%fd169, %fd168, %fd38;
	add.f64 	%fd197, %fd197, %fd169;
	ld.shared.f64 	%fd170, [%r592+24];
	div.rn.f64 	%fd171, %fd170, %fd38;
	add.f64 	%fd198, %fd198, %fd171;
$L__BB1_154:
	add.s32 	%r1351, %r1351, 4;
	setp.ne.s32 	%p120, %r1351, %r1353;
	@%p120 bra 	$L__BB1_146;
$L__BB1_155:
	setp.eq.s32 	%p121, %r587, 0;
	@%p121 bra 	$L__BB1_165;
	setp.eq.s32 	%p122, %r587, 1;
	@%p122 bra 	$L__BB1_162;
	add.s32 	%r595, %r1353, %r4;
	setp.gt.u32 	%p123, %r595, 999;
	shl.b32 	%r1033, %r1353, 3;
	mov.u32 	%r1034, _ZZ17euler_for_unknownPdS_E16error_for_thread;
	add.s32 	%r596, %r1034, %r1033;
	mov.u32 	%r1035, _ZZ17euler_for_unknownPdS_E19solution_for_thread;
	add.s32 	%r597, %r1035, %r1033;
	@%p123 bra 	$L__BB1_159;
	ld.shared.f64 	%fd173, [%r596];
	div.rn.f64 	%fd174, %fd173, %fd38;
	add.f64 	%fd197, %fd197, %fd174;
	ld.shared.f64 	%fd175, [%r597];
	div.rn.f64 	%fd176, %fd175, %fd38;
	add.f64 	%fd198, %fd198, %fd176;
$L__BB1_159:
	add.s32 	%r1036, %r595, 1;
	setp.gt.u32 	%p124, %r1036, 999;
	@%p124 bra 	$L__BB1_161;
	ld.shared.f64 	%fd177, [%r596+8];
	div.rn.f64 	%fd178, %fd177, %fd38;
	add.f64 	%fd197, %fd197, %fd178;
	ld.shared.f64 	%fd179, [%r597+8];
	div.rn.f64 	%fd180, %fd179, %fd38;
	add.f64 	%fd198, %fd198, %fd180;
$L__BB1_161:
	add.s32 	%r1353, %r1353, 2;
$L__BB1_162:
	and.b32  	%r1037, %r2, 1;
	setp.eq.b32 	%p125, %r1037, 1;
	not.pred 	%p126, %p125;
	@%p126 bra 	$L__BB1_165;
	add.s32 	%r1038, %r1353, %r4;
	setp.gt.u32 	%p127, %r1038, 999;
	@%p127 bra 	$L__BB1_165;
	shl.b32 	%r1039, %r1353, 3;
	mov.u32 	%r1040, _ZZ17euler_for_unknownPdS_E16error_for_thread;
	add.s32 	%r1041, %r1040, %r1039;
	ld.shared.f64 	%fd181, [%r1041];
	div.rn.f64 	%fd182, %fd181, %fd38;
	add.f64 	%fd197, %fd197, %fd182;
	mov.u32 	%r1042, _ZZ17euler_for_unknownPdS_E19solution_for_thread;
	add.s32 	%r1043, %r1042, %r1039;
	ld.shared.f64 	%fd183, [%r1043];
	div.rn.f64 	%fd184, %fd183, %fd38;
	add.f64 	%fd198, %fd198, %fd184;
$L__BB1_165:
	ld.param.u64 	%rd45, [_Z17euler_for_unknownPdS__param_1];
	ld.param.u64 	%rd44, [_Z17euler_for_unknownPdS__param_0];
	cvta.to.global.u64 	%rd39, %rd45;
	mul.wide.u32 	%rd40, %r3, 8;
	add.s64 	%rd41, %rd39, %rd40;
	st.global.f64 	[%rd41], %fd197;
	cvta.to.global.u64 	%rd42, %rd44;
	add.s64 	%rd43, %rd42, %rd40;
	st.global.f64 	[%rd43], %fd198;
$L__BB1_166:
	ret;

}
.func  (.param .b64 func_retval0) __internal_accurate_pow(
	.param .b64 __internal_accurate_pow_param_0
)
{
	.reg .pred 	%p<8>;
	.reg .b32 	%r<49>;
	.reg .b32 	%f<3>;
	.reg .b64 	%fd<109>;

	ld.param.f64 	%fd10, [__internal_accurate_pow_param_0];
	{
	.reg .b32 %temp; 
	mov.b64 	{%temp, %r46}, %fd10;
	}
	{
	.reg .b32 %temp; 
	mov.b64 	{%r45, %temp}, %fd10;
	}
	shr.u32 	%r47, %r46, 20;
	setp.gt.u32 	%p1, %r46, 1048575;
	@%p1 bra 	$L__BB2_2;
	mul.f64 	%fd11, %fd10, 0d4350000000000000;
	{
	.reg .b32 %temp; 
	mov.b64 	{%temp, %r46}, %fd11;
	}
	{
	.reg .b32 %temp; 
	mov.b64 	{%r45, %temp}, %fd11;
	}
	shr.u32 	%r16, %r46, 20;
	add.s32 	%r47, %r16, -54;
$L__BB2_2:
	add.s32 	%r48, %r47, -1023;
	and.b32  	%r17, %r46, -2146435073;
	or.b32  	%r18, %r17, 1072693248;
	mov.b64 	%fd107, {%r45, %r18};
	setp.lt.u32 	%p2, %r18, 1073127583;
	@%p2 bra 	$L__BB2_4;
	{
	.reg .b32 %temp; 
	mov.b64 	{%r19, %temp}, %fd107;
	}
	{
	.reg .b32 %temp; 
	mov.b64 	{%temp, %r20}, %fd107;
	}
	add.s32 	%r21, %r20, -1048576;
	mov.b64 	%fd107, {%r19, %r21};
	add.s32 	%r48, %r47, -1022;
$L__BB2_4:
	add.f64 	%fd12, %fd107, 0dBFF0000000000000;
	add.f64 	%fd13, %fd107, 0d3FF0000000000000;
	rcp.approx.ftz.f64 	%fd14, %fd13;
	neg.f64 	%fd15, %fd13;
	fma.rn.f64 	%fd16, %fd15, %fd14, 0d3FF0000000000000;
	fma.rn.f64 	%fd17, %fd16, %fd16, %fd16;
	fma.rn.f64 	%fd18, %fd17, %fd14, %fd14;
	mul.f64 	%fd19, %fd12, %fd18;
	fma.rn.f64 	%fd20, %fd12, %fd18, %fd19;
	mul.f64 	%fd21, %fd20, %fd20;
	fma.rn.f64 	%fd22, %fd21, 0d3EB0F5FF7D2CAFE2, 0d3ED0F5D241AD3B5A;
	fma.rn.f64 	%fd23, %fd22, %fd21, 0d3EF3B20A75488A3F;
	fma.rn.f64 	%fd24, %fd23, %fd21, 0d3F1745CDE4FAECD5;
	fma.rn.f64 	%fd25, %fd24, %fd21, 0d3F3C71C7258A578B;
	fma.rn.f64 	%fd26, %fd25, %fd21, 0d3F6249249242B910;
	fma.rn.f64 	%fd27, %fd26, %fd21, 0d3F89999999999DFB;
	sub.f64 	%fd28, %fd12, %fd20;
	add.f64 	%fd29, %fd28, %fd28;
	neg.f64 	%fd30, %fd20;
	fma.rn.f64 	%fd31, %fd30, %fd12, %fd29;
	mul.f64 	%fd32, %fd18, %fd31;
	fma.rn.f64 	%fd33, %fd21, %fd27, 0d3FB5555555555555;
	mov.f64 	%fd34, 0d3FB5555555555555;
	sub.f64 	%fd35, %fd34, %fd33;
	fma.rn.f64 	%fd36, %fd21, %fd27, %fd35;
	add.f64 	%fd37, %fd36, 0dBC46A4CB00B9E7B0;
	add.f64 	%fd38, %fd33, %fd37;
	sub.f64 	%fd39, %fd33, %fd38;
	add.f64 	%fd40, %fd37, %fd39;
	mul.rn.f64 	%fd41, %fd20, %fd20;
	neg.f64 	%fd42, %fd41;
	fma.rn.f64 	%fd43, %fd20, %fd20, %fd42;
	{
	.reg .b32 %temp; 
	mov.b64 	{%r22, %temp}, %fd32;
	}
	{
	.reg .b32 %temp; 
	mov.b64 	{%temp, %r23}, %fd32;
	}
	add.s32 	%r24, %r23, 1048576;
	mov.b64 	%fd44, {%r22, %r24};
	fma.rn.f64 	%fd45, %fd20, %fd44, %fd43;
	mul.rn.f64 	%fd46, %fd41, %fd20;
	neg.f64 	%fd47, %fd46;
	fma.rn.f64 	%fd48, %fd41, %fd20, %fd47;
	fma.rn.f64 	%fd49, %fd41, %fd32, %fd48;
	fma.rn.f64 	%fd50, %fd45, %fd20, %fd49;
	mul.rn.f64 	%fd51, %fd38, %fd46;
	neg.f64 	%fd52, %fd51;
	fma.rn.f64 	%fd53, %fd38, %fd46, %fd52;
	fma.rn.f64 	%fd54, %fd38, %fd50, %fd53;
	fma.rn.f64 	%fd55, %fd40, %fd46, %fd54;
	add.f64 	%fd56, %fd51, %fd55;
	sub.f64 	%fd57, %fd51, %fd56;
	add.f64 	%fd58, %fd55, %fd57;
	add.f64 	%fd59, %fd20, %fd56;
	sub.f64 	%fd60, %fd20, %fd59;
	add.f64 	%fd61, %fd56, %fd60;
	add.f64 	%fd62, %fd58, %fd61;
	add.f64 	%fd63, %fd32, %fd62;
	add.f64 	%fd64, %fd59, %fd63;
	sub.f64 	%fd65, %fd59, %fd64;
	add.f64 	%fd66, %fd63, %fd65;
	xor.b32  	%r25, %r48, -2147483648;
	mov.b32 	%r26, 1127219200;
	mov.b64 	%fd67, {%r25, %r26};
	mov.b32 	%r27, -2147483648;
	mov.b64 	%fd68, {%r27, %r26};
	sub.f64 	%fd69, %fd67, %fd68;
	fma.rn.f64 	%fd70, %fd69, 0d3FE62E42FEFA39EF, %fd64;
	fma.rn.f64 	%fd71, %fd69, 0dBFE62E42FEFA39EF, %fd70;
	sub.f64 	%fd72, %fd71, %fd64;
	sub.f64 	%fd73, %fd66, %fd72;
	fma.rn.f64 	%fd74, %fd69, 0d3C7ABC9E3B39803F, %fd73;
	add.f64 	%fd75, %fd70, %fd74;
	sub.f64 	%fd76, %fd70, %fd75;
	add.f64 	%fd77, %fd74, %fd76;
	mov.f64 	%fd78, 0d4000000000000000;
	{
	.reg .b32 %temp; 
	mov.b64 	{%temp, %r28}, %fd78;
	}
	{
	.reg .b32 %temp; 
	mov.b64 	{%r29, %temp}, %fd78;
	}
	shl.b32 	%r30, %r28, 1;
	setp.gt.u32 	%p3, %r30, -33554433;
	and.b32  	%r31, %r28, -15728641;
	selp.b32 	%r32, %r31, %r28, %p3;
	mov.b64 	%fd79, {%r29, %r32};
	mul.rn.f64 	%fd80, %fd75, %fd79;
	neg.f64 	%fd81, %fd80;
	fma.rn.f64 	%fd82, %fd75, %fd79, %fd81;
	fma.rn.f64 	%fd83, %fd77, %fd79, %fd82;
	add.f64 	%fd4, %fd80, %fd83;
	sub.f64 	%fd84, %fd80, %fd4;
	add.f64 	%fd5, %fd83, %fd84;
	fma.rn.f64 	%fd85, %fd4, 0d3FF71547652B82FE, 0d4338000000000000;
	{
	.reg .b32 %temp; 
	mov.b64 	{%r13, %temp}, %fd85;
	}
	mov.f64 	%fd86, 0dC338000000000000;
	add.rn.f64 	%fd87, %fd85, %fd86;
	fma.rn.f64 	%fd88, %fd87, 0dBFE62E42FEFA39EF, %fd4;
	fma.rn.f64 	%fd89, %fd87, 0dBC7ABC9E3B39803F, %fd88;
	fma.rn.f64 	%fd90, %fd89, 0d3E5ADE1569CE2BDF, 0d3E928AF3FCA213EA;
	fma.rn.f64 	%fd91, %fd90, %fd89, 0d3EC71DEE62401315;
	fma.rn.f64 	%fd92, %fd91, %fd89, 0d3EFA01997C89EB71;
	fma.rn.f64 	%fd93, %fd92, %fd89, 0d3F2A01A014761F65;
	fma.rn.f64 	%fd94, %fd93, %fd89, 0d3F56C16C1852B7AF;
	fma.rn.f64 	%fd95, %fd94, %fd89, 0d3F81111111122322;
	fma.rn.f64 	%fd96, %fd95, %fd89, 0d3FA55555555502A1;
	fma.rn.f64 	%fd97, %fd96, %fd89, 0d3FC5555555555511;
	fma.rn.f64 	%fd98, %fd97, %fd89, 0d3FE000000000000B;
	fma.rn.f64 	%fd99, %fd98, %fd89, 0d3FF0000000000000;
	fma.rn.f64 	%fd100, %fd99, %fd89, 0d3FF0000000000000;
	{
	.reg .b32 %temp; 
	mov.b64 	{%r14, %temp}, %fd100;
	}
	{
	.reg .b32 %temp; 
	mov.b64 	{%temp, %r15}, %fd100;
	}
	shl.b32 	%r33, %r13, 20;
	add.s32 	%r34, %r33, %r15;
	mov.b64 	%fd108, {%r14, %r34};
	{
	.reg .b32 %temp; 
	mov.b64 	{%temp, %r35}, %fd4;
	}
	mov.b32 	%f2, %r35;
	abs.f32 	%f1, %f2;
	setp.lt.f32 	%p4, %f1, 0f4086232B;
	@%p4 bra 	$L__BB2_7;
	setp.lt.f64 	%p5, %fd4, 0d0000000000000000;
	add.f64 	%fd101, %fd4, 0d7FF0000000000000;
	selp.f64 	%fd108, 0d0000000000000000, %fd101, %p5;
	setp.geu.f32 	%p6, %f1, 0f40874800;
	@%p6 bra 	$L__BB2_7;
	shr.u32 	%r36, %r13, 31;
	add.s32 	%r37, %r13, %r36;
	shr.s32 	%r38, %r37, 1;
	shl.b32 	%r39, %r38, 20;
	add.s32 	%r40, %r15, %r39;
	mov.b64 	%fd102, {%r14, %r40};
	sub.s32 	%r41, %r13, %r38;
	shl.b32 	%r42, %r41, 20;
	add.s32 	%r43, %r42, 1072693248;
	mov.b32 	%r44, 0;
	mov.b64 	%fd103, {%r44, %r43};
	mul.f64 	%fd108, %fd103, %fd102;
$L__BB2_7:
	abs.f64 	%fd104, %fd108;
	setp.eq.f64 	%p7, %fd104, 0d7FF0000000000000;
	fma.rn.f64 	%fd105, %fd108, %fd5, %fd108;
	selp.f64 	%fd106, %fd108, %fd105, %p7;
	st.param.f64 	[func_retval0], %fd106;
	ret;

}


// ===== COMPILED SASS (sm_100) =====

	.target	sm_100

	.elftype	@"ET_EXEC"


//--------------------- .note.nv.tkinfo           --------------------------
	.section	.note.nv.tkinfo,"",@"SHT_NOTE"
	.sectionflags	@"SHF_NOTE_NV_TKINFO"
	.tkinfo
        /*0018*/ 	.word	0x00000002
        /*0030*/ 	.string	""
        /*0030*/ 	.string	"ptxas"
        /*0030*/ 	.string	"Cuda compilation tools, release 13.0, V13.0.88"
        /*0030*/ 	.string	"Build cuda_13.0.r13.0/compiler.36424714_0"
        /*0030*/ 	.string	"-arch sm_100 -m 64 "



//--------------------- .note.nv.cuinfo           --------------------------
	.section	.note.nv.cuinfo,"",@"SHT_NOTE"
	.sectionflags	@"SHF_NOTE_NV_CUINFO"
        /*0018*/ 	.short	0x0002
        /*001a*/ 	.short	0x0064
        /*001c*/ 	.short	0x0082
	.zero		2


//--------------------- .nv.info                  --------------------------
	.section	.nv.info,"",@"SHT_CUDA_INFO"
	.align	4


	//----- nvinfo : EIATTR_REGCOUNT
	.align		4
        /*0000*/ 	.byte	0x04, 0x2f
        /*0002*/ 	.short	(.L_10 - .L_9)
	.align		4
.L_9:
        /*0004*/ 	.word	index@(_Z13classic_eulerPd)
        /*0008*/ 	.word	0x0000001f


	//----- nvinfo : EIATTR_FRAME_SIZE
	.align		4
.L_10:
        /*000c*/ 	.byte	0x04, 0x11
        /*000e*/ 	.short	(.L_12 - .L_11)
	.align		4
.L_11:
        /*0010*/ 	.word	index@($__internal_4_$__cuda_sm20_sqrt_rn_f32_slowpath)
        /*0014*/ 	.word	0x00000030


	//----- nvinfo : EIATTR_FRAME_SIZE
	.align		4
.L_12:
        /*0018*/ 	.byte	0x04, 0x11
        /*001a*/ 	.short	(.L_14 - .L_13)
	.align		4
.L_13:
        /*001c*/ 	.word	index@($__internal_3_$__cuda_sm20_dsqrt_rn_f64_mediumpath_v1)
        /*0020*/ 	.word	0x00000030


	//----- nvinfo : EIATTR_FRAME_SIZE
	.align		4
.L_14:
        /*0024*/ 	.byte	0x04, 0x11
        /*0026*/ 	.short	(.L_16 - .L_15)
	.align		4
.L_15:
        /*0028*/ 	.word	index@(_Z13classic_eulerPd)
        /*002c*/ 	.word	0x00000030


	//----- nvinfo : EIATTR_REGCOUNT
	.align		4
.L_16:
        /*0030*/ 	.byte	0x04, 0x2f
        /*0032*/ 	.short	(.L_18 - .L_17)
	.align		4
.L_17:
        /*0034*/ 	.word	index@(_Z17euler_for_unknownPdS_)
        /*0038*/ 	.word	0x00000030


	//----- nvinfo : EIATTR_FRAME_SIZE
	.align		4
.L_18:
        /*003c*/ 	.byte	0x04, 0x11
        /*003e*/ 	.short	(.L_20 - .L_19)
	.align		4
.L_19:
        /*0040*/ 	.word	index@($_Z17euler_for_unknownPdS_$__internal_accurate_pow)
        /*0044*/ 	.word	0x00000030


	//----- nvinfo : EIATTR_FRAME_SIZE
	.align		4
.L_20:
        /*0048*/ 	.byte	0x04, 0x11
        /*004a*/ 	.short	(.L_22 - .L_21)
	.align		4
.L_21:
        /*004c*/ 	.word	index@($__internal_2_$__cuda_sm20_sqrt_rn_f32_slowpath)
        /*0050*/ 	.word	0x00000030


	//----- nvinfo : EIATTR_FRAME_SIZE
	.align		4
.L_22:
        /*0054*/ 	.byte	0x04, 0x11
        /*0056*/ 	.short	(.L_24 - .L_23)
	.align		4
.L_23:
        /*0058*/ 	.word	index@($__internal_1_$__cuda_sm20_dsqrt_rn_f64_mediumpath_v1)
        /*005c*/ 	.word	0x00000030


	//----- nvinfo : EIATTR_FRAME_SIZE
	.align		4
.L_24:
        /*0060*/ 	.byte	0x04, 0x11
        /*0062*/ 	.short	(.L_26 - .L_25)
	.align		4
.L_25:
        /*0064*/ 	.word	index@($__internal_0_$__cuda_sm20_div_rn_f64_full)
        /*0068*/ 	.word	0x00000030


	//----- nvinfo : EIATTR_FRAME_SIZE
	.align		4
.L_26:
        /*006c*/ 	.byte	0x04, 0x11
        /*006e*/ 	.short	(.L_28 - .L_27)
	.align		4
.L_27:
        /*0070*/ 	.word	index@(_Z17euler_for_unknownPdS_)
        /*0074*/ 	.word	0x00000030


	//----- nvinfo : EIATTR_MIN_STACK_SIZE
	.align		4
.L_28:
        /*0078*/ 	.byte	0x04, 0x12
        /*007a*/ 	.short	(.L_30 - .L_29)
	.align		4
.L_29:
        /*007c*/ 	.word	index@(_Z17euler_for_unknownPdS_)
        /*0080*/ 	.word	0x00000030


	//----- nvinfo : EIATTR_MIN_STACK_SIZE
	.align		4
.L_30:
        /*0084*/ 	.byte	0x04, 0x12
        /*0086*/ 	.short	(.L_32 - .L_31)
	.align		4
.L_31:
        /*0088*/ 	.word	index@(_Z13classic_eulerPd)
        /*008c*/ 	.word	0x00000030
.L_32:


//--------------------- .nv.compat                --------------------------
	.section	.nv.compat,"",@"SHT_CUDA_COMPAT_INFO"
	.align	4
        /*0000*/ 	.byte	0x02, 0x09, 0x00, 0x00, 0x02, 0x02, 0x01, 0x00, 0x02, 0x05, 0x05, 0x00, 0x03, 0x07, 0x01, 0x01
        /*0010*/ 	.byte	0x02, 0x03, 0x00, 0x00, 0x02, 0x06, 0x01, 0x00, 0x04, 0x0b, 0x08, 0x00, 0x01, 0x00, 0x00, 0x00
        /*0020*/ 	.byte	0x00, 0x00, 0x00, 0x00


//--------------------- .nv.info._Z17euler_for_unknownPdS_ --------------------------
	.section	.nv.info._Z17euler_for_unknownPdS_,"",@"SHT_CUDA_INFO"
	.sectionflags	@""
	.align	4


	//----- nvinfo : EIATTR_CUDA_API_VERSION
	.align		4
        /*0000*/ 	.byte	0x04, 0x37
        /*0002*/ 	.short	(.L_34 - .L_33)
.L_33:
        /*0004*/ 	.word	0x00000082


	//----- nvinfo : EIATTR_KPARAM_INFO
	.align		4
.L_34:
        /*0008*/ 	.byte	0x04, 0x17
        /*000a*/ 	.short	(.L_36 - .L_35)
.L_35:
        /*000c*/ 	.word	0x00000000
        /*0010*/ 	.short	0x0001
        /*0012*/ 	.short	0x0008
        /*0014*/ 	.byte	0x00, 0xf5, 0x21, 0x00


	//----- nvinfo : EIATTR_KPARAM_INFO
	.align		4
.L_36:
        /*0018*/ 	.byte	0x04, 0x17
        /*001a*/ 	.short	(.L_38 - .L_37)
.L_37:
        /*001c*/ 	.word	0x00000000
        /*0020*/ 	.short	0x0000
        /*0022*/ 	.short	0x0000
        /*0024*/ 	.byte	0x00, 0xf5, 0x21, 0x00


	//----- nvinfo : EIATTR_SPARSE_MMA_MASK
	.align		4
.L_38:
        /*0028*/ 	.byte	0x03, 0x50
        /*002a*/ 	.short	0x0000


	//----- nvinfo : EIATTR_MAXREG_COUNT
	.align		4
        /*002c*/ 	.byte	0x03, 0x1b
        /*002e*/ 	.short	0x00ff


	//----- nvinfo : EIATTR_NUM_BARRIERS
	.align		4
        /*0030*/ 	.byte	0x02, 0x4c
        /*0032*/ 	.byte	0x01
	.zero		1


	//----- nvinfo : EIATTR_EXTERNS
	.align		4
        /*0034*/ 	.byte	0x04, 0x0f
        /*0036*/ 	.short	(.L_40 - .L_39)


	//   ....[0]....
	.align		4
.L_39:
        /*0038*/ 	.word	index@(malloc)


	//   ....[1]....
	.align		4
        /*003c*/ 	.word	index@(free)


	//----- nvinfo : EIATTR_MERCURY_ISA_VERSION
	.align		4
.L_40:
        /*0040*/ 	.byte	0x03, 0x5f
        /*0042*/ 	.short	0x0101


	//----- nvinfo : EIATTR_VRC_CTA_INIT_COUNT
	.align		4
        /*0044*/ 	.byte	0x02, 0x4a
	.zero		1
	.zero		1


	//----- nvinfo : EIATTR_SYSCALL_OFFSETS
	.align		4
        /*0048*/ 	.byte	0x04, 0x46
        /*004a*/ 	.short	(.L_42 - .L_41)


	//   ....[0]....
.L_41:
        /*004c*/ 	.word	0x00002740


	//   ....[1]....
        /*0050*/ 	.word	0x000027f0


	//   ....[2]....
        /*0054*/ 	.word	0x00003f40


	//   ....[3]....
        /*0058*/ 	.word	0x00003f90


	//----- nvinfo : EIATTR_EXIT_INSTR_OFFSETS
	.align		4
.L_42:
        /*005c*/ 	.byte	0x04, 0x1c
        /*005e*/ 	.short	(.L_44 - .L_43)


	//   ....[0]....
.L_43:
        /*0060*/ 	.word	0x00003fd0


	//   ....[1]....
        /*0064*/ 	.word	0x000056c0


	//----- nvinfo : EIATTR_CRS_STACK_SIZE
	.align		4
.L_44:
        /*0068*/ 	.byte	0x04, 0x1e
        /*006a*/ 	.short	(.L_46 - .L_45)
.L_45:
        /*006c*/ 	.word	0x00000000


	//----- nvinfo : EIATTR_CBANK_PARAM_SIZE
	.align		4
.L_46:
        /*0070*/ 	.byte	0x03, 0x19
        /*0072*/ 	.short	0x0010


	//----- nvinfo : EIATTR_PARAM_CBANK
	.align		4
        /*0074*/ 	.byte	0x04, 0x0a
        /*0076*/ 	.short	(.L_48 - .L_47)
	.align		4
.L_47:
        /*0078*/ 	.word	index@(.nv.constant0._Z17euler_for_unknownPdS_)
        /*007c*/ 	.short	0x0380
        /*007e*/ 	.short	0x0010


	//----- nvinfo : EIATTR_SW_WAR
	.align		4
.L_48:
        /*0080*/ 	.byte	0x04, 0x36
        /*0082*/ 	.short	(.L_50 - .L_49)
.L_49:
        /*0084*/ 	.word	0x00000008
.L_50:


//--------------------- .nv.info._Z13classic_eulerPd --------------------------
	.section	.nv.info._Z13classic_eulerPd,"",@"SHT_CUDA_INFO"
	.sectionflags	@""
	.align	4


	//----- nvinfo : EIATTR_CUDA_API_VERSION
	.align		4
        /*0000*/ 	.byte	0x04, 0x37
        /*0002*/ 	.short	(.L_52 - .L_51)
.L_51:
        /*0004*/ 	.word	0x00000082


	//----- nvinfo : EIATTR_KPARAM_INFO
	.align		4
.L_52:
        /*0008*/ 	.byte	0x04, 0x17
        /*000a*/ 	.short	(.L_54 - .L_53)
.L_53:
        /*000c*/ 	.word	0x00000000
        /*0010*/ 	.short	0x0000
        /*0012*/ 	.short	0x0000
        /*0014*/ 	.byte	0x00, 0xf5, 0x21, 0x00


	//----- nvinfo : EIATTR_SPARSE_MMA_MASK
	.align		4
.L_54:
        /*0018*/ 	.byte	0x03, 0x50
        /*001a*/ 	.short	0x0000


	//----- nvinfo : EIATTR_MAXREG_COUNT
	.align		4
        /*001c*/ 	.byte	0x03, 0x1b
        /*001e*/ 	.short	0x00ff


	//----- nvinfo : EIATTR_MERCURY_ISA_VERSION
	.align		4
        /*0020*/ 	.byte	0x03, 0x5f
        /*0022*/ 	.short	0x0101


	//----- nvinfo : EIATTR_VRC_CTA_INIT_COUNT
	.align		4
        /*0024*/ 	.byte	0x02, 0x4a
	.zero		1
	.zero		1


	//----- nvinfo : EIATTR_EXIT_INSTR_OFFSETS
	.align		4
        /*0028*/ 	.byte	0x04, 0x1c
        /*002a*/ 	.short	(.L_56 - .L_55)


	//   ....[0]....
.L_55:
        /*002c*/ 	.word	0x00003170


	//----- nvinfo : EIATTR_CRS_STACK_SIZE
	.align		4
.L_56:
        /*0030*/ 	.byte	0x04, 0x1e
        /*0032*/ 	.short	(.L_58 - .L_57)
.L_57:
        /*0034*/ 	.word	0x00000000


	//----- nvinfo : EIATTR_CBANK_PARAM_SIZE
	.align		4
.L_58:
        /*0038*/ 	.byte	0x03, 0x19
        /*003a*/ 	.short	0x0008


	//----- nvinfo : EIATTR_PARAM_CBANK
	.align		4
        /*003c*/ 	.byte	0x04, 0x0a
        /*003e*/ 	.short	(.L_60 - .L_59)
	.align		4
.L_59:
        /*0040*/ 	.word	index@(.nv.constant0._Z13classic_eulerPd)
        /*0044*/ 	.short	0x0380
        /*0046*/ 	.short	0x0008


	//----- nvinfo : EIATTR_SW_WAR
	.align		4
.L_60:
        /*0048*/ 	.byte	0x04, 0x36
        /*004a*/ 	.short	(.L_62 - .L_61)
.L_61:
        /*004c*/ 	.word	0x00000008
.L_62:


//--------------------- .nv.callgraph             --------------------------
	.section	.nv.callgraph,"",@"SHT_CUDA_CALLGRAPH"
	.align	4
	.sectionentsize	8
	.align		4
        /*0000*/ 	.word	0x00000000
	.align		4
        /*0004*/ 	.word	0xffffffff
	.align		4
        /*0008*/ 	.word	index@(_Z17euler_for_unknownPdS_)
	.align		4
        /*000c*/ 	.word	index@(free)
	.align		4
        /*0010*/ 	.word	index@(_Z17euler_for_unknownPdS_)
	.align		4
        /*0014*/ 	.word	index@(malloc)
	.align		4
        /*0018*/ 	.word	0x00000000
	.align		4
        /*001c*/ 	.word	0xfffffffe
	.align		4
        /*0020*/ 	.word	0x00000000
	.align		4
        /*0024*/ 	.word	0xfffffffd
	.align		4
        /*0028*/ 	.word	0x00000000
	.align		4
        /*002c*/ 	.word	0xfffffffc


//--------------------- .nv.constant4             --------------------------
	.section	.nv.constant4,"a",@progbits
	.align	8
	.align		8
.nv.constant4:
        /*0000*/ 	.dword	malloc
	.align		8
        /*0008*/ 	.dword	free
	.align		8
        /*0010*/ 	.dword	precalc_xorwow_matrix
	.align		8
        /*0018*/ 	.dword	precalc_xorwow_offset_matrix
	.align		8
        /*0020*/ 	.dword	mrg32k3aM1
	.align		8
        /*0028*/ 	.dword	mrg32k3aM2
	.align		8
        /*0030*/ 	.dword	mrg32k3aM1SubSeq
	.align		8
        /*0038*/ 	.dword	mrg32k3aM2SubSeq
	.align		8
        /*0040*/ 	.dword	mrg32k3aM1Seq
	.align		8
        /*0048*/ 	.dword	mrg32k3aM2Seq


//--------------------- .nv.constant3             --------------------------
	.section	.nv.constant3,"a",@progbits
	.align	8
.nv.constant3:
	.type		__cr_lgamma_table,@object
	.size		__cr_lgamma_table,(.L_8 - __cr_lgamma_table)
__cr_lgamma_table:
        /*0000*/ 	.byte	0x00, 0x00, 0x00, 0x00, 0x00, 0x00, 0x00, 0x00, 0x00, 0x00, 0x00, 0x00, 0x00, 0x00, 0x00, 0x00
        /*0010*/ 	.byte	0xef, 0x39, 0xfa, 0xfe, 0x42, 0x2e, 0xe6, 0x3f, 0x02, 0x20, 0x2a, 0xfa, 0x0b, 0xab, 0xfc, 0x3f
        /*0020*/ 	.byte	0xf9, 0x2c, 0x92, 0x7c, 0xa7, 0x6c, 0x09, 0x40, 0xc9, 0x79, 0x44, 0x3c, 0x64, 0x26, 0x13, 0x40
        /*0030*/ 	.byte	0xca, 0x01, 0xcf, 0x3a, 0x27, 0x51, 0x1a, 0x40, 0x30, 0xcc, 0x2d, 0xf3, 0xe1, 0x0c, 0x21, 0x40
        /*0040*/ 	.byte	0x0d, 0xb7, 0xfc, 0x82, 0x8e, 0x35, 0x25, 0x40
.L_8:


//--------------------- .text._Z17euler_for_unknownPdS_ --------------------------
	.section	.text._Z17euler_for_unknownPdS_,"ax",@progbits
	.align	128
        .global         _Z17euler_for_unknownPdS_
        .type           _Z17euler_for_unknownPdS_,@function
        .size           _Z17euler_for_unknownPdS_,(.L_x_109 - _Z17euler_for_unknownPdS_)
        .other          _Z17euler_for_unknownPdS_,@"STO_CUDA_ENTRY STV_DEFAULT"
_Z17euler_for_unknownPdS_:
.text._Z17euler_for_unknownPdS_:
[----:B------:R-:W0:Y:S01]  /*0000*/  LDC R1, c[0x0][0x37c] ;  /* 0x0000df00ff017b82 */ /* 0x000e220000000800 */
[----:B------:R-:W1:Y:S07]  /*0010*/  S2R R35, SR_CTAID.X ;  /* 0x0000000000237919 */ /* 0x000e6e0000002500 */
[----:B------:R-:W1:Y:S01]  /*0020*/  LDC R32, c[0x0][0x360] ;  /* 0x0000d800ff207b82 */ /* 0x000e620000000800 */
[----:B------:R-:W2:Y:S01]  /*0030*/  LDCU.64 UR36, c[0x0][0x358] ;  /* 0x00006b00ff2477ac */ /* 0x000ea20008000a00 */
[----:B0-----:R-:W-:Y:S01]  /*0040*/  VIADD R1, R1, 0xffffffd0 ;  /* 0xffffffd001017836 */ /* 0x001fe20000000000 */
[----:B------:R-:W0:Y:S01]  /*0050*/  S2R R33, SR_TID.X ;  /* 0x0000000000217919 */ /* 0x000e220000002100 */
[----:B-1----:R-:W-:-:S04]  /*0060*/  IMAD R2, R32, R35, RZ ;  /* 0x0000002320027224 */ /* 0x002fc800078e02ff */
[----:B0-----:R-:W-:-:S05]  /*0070*/  IMAD.IADD R0, R2, 0x1, R33 ;  /* 0x0000000102007824 */ /* 0x001fca00078e0221 */
[----:B------:R-:W-:-:S13]  /*0080*/  ISETP.GT.AND P0, PT, R0, 0x3e7, PT ;  /* 0x000003e70000780c */ /* 0x000fda0003f04270 */
[----:B--2---:R-:W-:Y:S05]  /*0090*/  @P0 BRA `(.L_x_0) ;  /* 0x0000003c00c00947 */ /* 0x004fea0003800000 */
[----:B------:R-:W-:-:S06]  /*00a0*/  CS2R R4, SR_CLOCKLO ;  /* 0x0000000000047805 */ /* 0x000fcc0000015000 */
[-C--:B------:R-:W-:Y:S01]  /*00b0*/  IMAD R3, R5, R35.reuse, RZ ;  /* 0x0000002305037224 */ /* 0x080fe200078e02ff */
[----:B------:R-:W-:Y:S01]  /*00c0*/  ISETP.NE.AND P0, PT, R33, RZ, PT ;  /* 0x000000ff2100720c */ /* 0x000fe20003f05270 */
[----:B------:R-:W-:Y:S01]  /*00d0*/  IMAD.WIDE.U32 R4, R4, R35, RZ ;  /* 0x0000002304047225 */ /* 0x000fe200078e00ff */
[----:B------:R-:W-:Y:S03]  /*00e0*/  BSSY.RECONVERGENT B0, `(.L_x_1) ;  /* 0x0000260000007945 */ /* 0x000fe60003800200 */
[----:B------:R-:W-:Y:S01]  /*00f0*/  IMAD.IADD R0, R5, 0x1, R3 ;  /* 0x0000000105007824 */ /* 0x000fe200078e0203 */
[----:B------:R-:W-:-:S04]  /*0100*/  LOP3.LUT R4, R4, 0xaad26b49, RZ, 0x3c, !PT ;  /* 0xaad26b4904047812 */ /* 0x000fc800078e3cff */
[----:B------:R-:W-:Y:S01]  /*0110*/  LOP3.LUT R0, R0, 0xf7dcefdd, RZ, 0x3c, !PT ;  /* 0xf7dcefdd00007812 */ /* 0x000fe200078e3cff */
[----:B------:R-:W-:-:S04]  /*0120*/  IMAD R4, R4, 0x4182bed5, RZ ;  /* 0x4182bed504047824 */ /* 0x000fc800078e02ff */
[----:B------:R-:W-:Y:S01]  /*0130*/  IMAD R3, R0, -0x658354e5, RZ ;  /* 0x9a7cab1b00037824 */ /* 0x000fe200078e02ff */
[C---:B------:R-:W-:Y:S01]  /*0140*/  LOP3.LUT R30, R4.reuse, 0x159a55e5, RZ, 0x3c, !PT ;  /* 0x159a55e5041e7812 */ /* 0x040fe200078e3cff */
[C---:B------:R-:W-:Y:S02]  /*0150*/  VIADD R23, R4.reuse, 0x75bcd15 ;  /* 0x075bcd1504177836 */ /* 0x040fe40000000000 */
[C---:B------:R-:W-:Y:S01]  /*0160*/  VIADD R29, R4.reuse, 0x583f19 ;  /* 0x00583f19041d7836 */ /* 0x040fe20000000000 */
[----:B------:R-:W-:Y:S01]  /*0170*/  IADD3 R22, PT, PT, R4, 0x64f0c9, R3 ;  /* 0x0064f0c904167810 */ /* 0x000fe20007ffe003 */
[C---:B------:R-:W-:Y:S01]  /*0180*/  VIADD R31, R3.reuse, 0x1f123bb5 ;  /* 0x1f123bb5031f7836 */ /* 0x040fe20000000000 */
[----:B------:R-:W-:-:S03]  /*0190*/  LOP3.LUT R28, R3, 0x5491333, RZ, 0x3c, !PT ;  /* 0x05491333031c7812 */ /* 0x000fc600078e3cff */
[----:B------:R0:W-:Y:S04]  /*01a0*/  STL.64 [R1], R22 ;  /* 0x0000001601007387 */ /* 0x0001e80000100a00 */
[----:B------:R0:W-:Y:S04]  /*01b0*/  STL.64 [R1+0x8], R30 ;  /* 0x0000081e01007387 */ /* 0x0001e80000100a00 */
[----:B------:R0:W-:Y:S01]  /*01c0*/  STL.64 [R1+0x10], R28 ;  /* 0x0000101c01007387 */ /* 0x0001e20000100a00 */
[----:B------:R-:W-:Y:S05]  /*01d0*/  @!P0 BRA `(.L_x_2) ;  /* 0x0000002400408947 */ /* 0x000fea0003800000 */
[----:B------:R-:W-:Y:S02]  /*01e0*/  IMAD.MOV.U32 R0, RZ, RZ, R33 ;  /* 0x000000ffff007224 */ /* 0x000fe400078e0021 */
[----:B------:R-:W-:Y:S02]  /*01f0*/  IMAD.MOV.U32 R3, RZ, RZ, RZ ;  /* 0x000000ffff037224 */ /* 0x000fe400078e00ff */
[----:B------:R-:W-:-:S07]  /*0200*/  IMAD.MOV.U32 R6, RZ, RZ, RZ ;  /* 0x000000ffff067224 */ /* 0x000fce00078e00ff */
.L_x_11:
[----:B------:R-:W-:Y:S01]  /*0210*/  LOP3.LUT R20, R0, 0x3, RZ, 0xc0, !PT ;  /* 0x0000000300147812 */ /* 0x000fe200078ec0ff */
[----:B------:R-:W-:Y:S03]  /*0220*/  BSSY.RECONVERGENT B1, `(.L_x_3) ;  /* 0x0000245000017945 */ /* 0x000fe60003800200 */
[----:B------:R-:W-:-:S04]  /*0230*/  ISETP.NE.U32.AND P0, PT, R20, RZ, PT ;  /* 0x000000ff1400720c */ /* 0x000fc80003f05070 */
[----:B------:R-:W-:-:S13]  /*0240*/  ISETP.NE.AND.EX P0, PT, RZ, RZ, PT, P0 ;  /* 0x000000ffff00720c */ /* 0x000fda0003f05300 */
[----:B-123--:R-:W-:Y:S05]  /*0250*/  @!P0 BRA `(.L_x_4) ;  /* 0x0000002400048947 */ /* 0x00efea0003800000 */
[----:B------:R-:W1:Y:S01]  /*0260*/  LDC.64 R4, c[0x4][0x10] ;  /* 0x01000400ff047b82 */ /* 0x000e620000000a00 */
[----:B------:R-:W-:Y:S01]  /*0270*/  IMAD.MOV.U32 R10, RZ, RZ, RZ ;  /* 0x000000ffff0a7224 */ /* 0x000fe200078e00ff */
[----:B0-----:R-:W-:Y:S02]  /*0280*/  CS2R R28, SRZ ;  /* 0x00000000001c7805 */ /* 0x001fe4000001ff00 */
[----:B------:R-:W-:Y:S01]  /*0290*/  CS2R R30, SRZ ;  /* 0x00000000001e7805 */ /* 0x000fe2000001ff00 */
[----:B------:R-:W-:Y:S02]  /*02a0*/  IMAD.MOV.U32 R23, RZ, RZ, RZ ;  /* 0x000000ffff177224 */ /* 0x000fe400078e00ff */
[----:B-1----:R-:W-:-:S07]  /*02b0*/  IMAD.WIDE.U32 R4, R6, 0xc80, R4 ;  /* 0x00000c8006047825 */ /* 0x002fce00078e0004 */
.L_x_6:
[----:B------:R-:W-:-:S06]  /*02c0*/  IMAD R7, R10, 0x4, R1 ;  /* 0x000000040a077824 */ /* 0x000fcc00078e0201 */
[----:B------:R-:W5:Y:S01]  /*02d0*/  LDL R7, [R7+0x4] ;  /* 0x0000040007077983 */ /* 0x000f620000100800 */
[----:B------:R-:W-:Y:S01]  /*02e0*/  IMAD.SHL.U32 R11, R10, 0x20, RZ ;  /* 0x000000200a0b7824 */ /* 0x000fe200078e00ff */
[----:B------:R-:W-:-:S06]  /*02f0*/  UMOV UR4, URZ ;  /* 0x000000ff00047c82 */ /* 0x000fcc0008000000 */
.L_x_5:
[----:B-----5:R-:W-:Y:S01]  /*0300*/  SHF.R.U32.HI R37, RZ, UR4, R7 ;  /* 0x00000004ff257c19 */ /* 0x020fe20008011607 */
[----:B------:R-:W-:-:S03]  /*0310*/  VIADD R8, R11, UR4 ;  /* 0x000000040b087c36 */ /* 0x000fc60008000000 */
[----:B------:R-:W-:-:S04]  /*0320*/  LOP3.LUT R9, R37, 0x1, RZ, 0xc0, !PT ;  /* 0x0000000125097812 */ /* 0x000fc800078ec0ff */
[----:B------:R-:W-:Y:S01]  /*0330*/  ISETP.NE.U32.AND P0, PT, R9, 0x1, PT ;  /* 0x000000010900780c */ /* 0x000fe20003f05070 */
[----:B------:R-:W-:-:S03]  /*0340*/  IMAD R9, R8, 0x5, RZ ;  /* 0x0000000508097824 */ /* 0x000fc600078e02ff */
[----:B------:R-:W-:Y:S01]  /*0350*/  R2P PR, R37, 0x7e ;  /* 0x0000007e25007804 */ /* 0x000fe20000000000 */
[----:B------:R-:W-:-:S08]  /*0360*/  IMAD.WIDE.U32 R8, R9, 0x4, R4 ;  /* 0x0000000409087825 */ /* 0x000fd000078e0004 */
[----:B------:R-:W2:Y:S04]  /*0370*/  @!P0 LDG.E R12, desc[UR36][R8.64+0x10] ;  /* 0x00001024080c8981 */ /* 0x000ea8000c1e1900 */
[----:B------:R-:W3:Y:S04]  /*0380*/  @P1 LDG.E R14, desc[UR36][R8.64+0x24] ;  /* 0x00002424080e1981 */ /* 0x000ee8000c1e1900 */
[----:B------:R-:W4:Y:S04]  /*0390*/  @!P0 LDG.E R13, desc[UR36][R8.64+0x4] ;  /* 0x00000424080d8981 */ /* 0x000f28000c1e1900 */
[----:B------:R-:W4:Y:S04]  /*03a0*/  @!P0 LDG.E R15, desc[UR36][R8.64+0xc] ;  /* 0x00000c24080f8981 */ /* 0x000f28000c1e1900 */
[----:B------:R-:W4:Y:S04]  /*03b0*/  @P1 LDG.E R16, desc[UR36][R8.64+0x14] ;  /* 0x0000142408101981 */ /* 0x000f28000c1e1900 */
        /* <DEDUP_REMOVED lines=13> */
[----:B------:R-:W4:Y:S01]  /*0490*/  @P6 LDG.E R44, desc[UR36][R8.64+0x88] ;  /* 0x00008824082c6981 */ /* 0x000f22000c1e1900 */
[----:B--2---:R-:W-:-:S03]  /*04a0*/  @!P0 LOP3.LUT R29, R29, R12, RZ, 0x3c, !PT ;  /* 0x0000000c1d1d8212 */ /* 0x004fc600078e3cff */
[----:B------:R-:W2:Y:S01]  /*04b0*/  @!P0 LDG.E R12, desc[UR36][R8.64] ;  /* 0x00000024080c8981 */ /* 0x000ea2000c1e1900 */
[----:B---3--:R-:W-:-:S03]  /*04c0*/  @P1 LOP3.LUT R29, R29, R14, RZ, 0x3c, !PT ;  /* 0x0000000e1d1d1212 */ /* 0x008fc600078e3cff */
[----:B------:R-:W3:Y:S01]  /*04d0*/  @!P0 LDG.E R14, desc[UR36][R8.64+0x8] ;  /* 0x00000824080e8981 */ /* 0x000ee2000c1e1900 */
[----:B----4-:R-:W-:-:S03]  /*04e0*/  @!P0 LOP3.LUT R30, R30, R13, RZ, 0x3c, !PT ;  /* 0x0000000d1e1e8212 */ /* 0x010fc600078e3cff */
[----:B------:R-:W4:Y:S01]  /*04f0*/  @P3 LDG.E R13, desc[UR36][R8.64+0x48] ;  /* 0x00004824080d3981 */ /* 0x000f22000c1e1900 */
[----:B------:R-:W-:-:S03]  /*0500*/  @!P0 LOP3.LUT R28, R28, R15, RZ, 0x3c, !PT ;  /* 0x0000000f1c1c8212 */ /* 0x000fc600078e3cff */
[----:B------:R-:W4:Y:S01]  /*0510*/  @P4 LDG.E R15, desc[UR36][R8.64+0x54] ;  /* 0x00005424080f4981 */ /* 0x000f22000c1e1900 */
[----:B------:R-:W-:-:S03]  /*0520*/  @P1 LOP3.LUT R30, R30, R17, RZ, 0x3c, !PT ;  /* 0x000000111e1e1212 */ /* 0x000fc600078e3cff */
[----:B------:R-:W4:Y:S01]  /*0530*/  @P4 LDG.E R17, desc[UR36][R8.64+0x5c] ;  /* 0x00005c2408114981 */ /* 0x000f22000c1e1900 */
[----:B------:R-:W-:-:S03]  /*0540*/  @P2 LOP3.LUT R29, R29, R34, RZ, 0x3c, !PT ;  /* 0x000000221d1d2212 */ /* 0x000fc600078e3cff */
[----:B------:R-:W4:Y:S01]  /*0550*/  @P6 LDG.E R34, desc[UR36][R8.64+0x80] ;  /* 0x0000802408226981 */ /* 0x000f22000c1e1900 */
[----:B------:R-:W-:-:S03]  /*0560*/  @P1 LOP3.LUT R28, R28, R19, RZ, 0x3c, !PT ;  /* 0x000000131c1c1212 */ /* 0x000fc600078e3cff */
[----:B------:R-:W4:Y:S01]  /*0570*/  @P5 LDG.E R19, desc[UR36][R8.64+0x68] ;  /* 0x0000682408135981 */ /* 0x000f22000c1e1900 */
[----:B------:R-:W-:-:S03]  /*0580*/  @P2 LOP3.LUT R30, R30, R21, RZ, 0x3c, !PT ;  /* 0x000000151e1e2212 */ /* 0x000fc600078e3cff */
[----:B------:R-:W4:Y:S01]  /*0590*/  @P5 LDG.E R21, desc[UR36][R8.64+0x70] ;  /* 0x0000702408155981 */ /* 0x000f22000c1e1900 */
[----:B------:R-:W-:Y:S02]  /*05a0*/  @P3 LOP3.LUT R29, R29, R38, RZ, 0x3c, !PT ;  /* 0x000000261d1d3212 */ /* 0x000fe400078e3cff */
[----:B------:R-:W-:Y:S02]  /*05b0*/  @P2 LOP3.LUT R28, R28, R25, RZ, 0x3c, !PT ;  /* 0x000000191c1c2212 */ /* 0x000fe400078e3cff */
[----:B------:R-:W4:Y:S01]  /*05c0*/  @P6 LDG.E R25, desc[UR36][R8.64+0x7c] ;  /* 0x00007c2408196981 */ /* 0x000f22000c1e1900 */
[----:B------:R-:W-:-:S03]  /*05d0*/  @P3 LOP3.LUT R30, R30, R27, RZ, 0x3c, !PT ;  /* 0x0000001b1e1e3212 */ /* 0x000fc600078e3cff */
[----:B------:R-:W4:Y:S01]  /*05e0*/  @P6 LDG.E R27, desc[UR36][R8.64+0x84] ;  /* 0x00008424081b6981 */ /* 0x000f22000c1e1900 */
[----:B------:R-:W-:Y:S02]  /*05f0*/  @P4 LOP3.LUT R29, R29, R40, RZ, 0x3c, !PT ;  /* 0x000000281d1d4212 */ /* 0x000fe400078e3cff */
[----:B--2---:R-:W-:Y:S02]  /*0600*/  @!P0 LOP3.LUT R23, R23, R12, RZ, 0x3c, !PT ;  /* 0x0000000c17178212 */ /* 0x004fe400078e3cff */
[----:B------:R-:W2:Y:S01]  /*0610*/  @P3 LDG.E R12, desc[UR36][R8.64+0x44] ;  /* 0x00004424080c3981 */ /* 0x000ea2000c1e1900 */
[----:B---3--:R-:W-:Y:S02]  /*0620*/  @!P0 LOP3.LUT R31, R31, R14, RZ, 0x3c, !PT ;  /* 0x0000000e1f1f8212 */ /* 0x008fe400078e3cff */
[----:B------:R-:W-:Y:S01]  /*0630*/  @P1 LOP3.LUT R23, R23, R16, RZ, 0x3c, !PT ;  /* 0x0000001017171212 */ /* 0x000fe200078e3cff */
[----:B------:R-:W3:Y:S01]  /*0640*/  @P4 LDG.E R14, desc[UR36][R8.64+0x50] ;  /* 0x00005024080e4981 */ /* 0x000ee2000c1e1900 */
[----:B------:R-:W-:-:S03]  /*0650*/  LOP3.LUT P0, RZ, R37, 0x80, RZ, 0xc0, !PT ;  /* 0x0000008025ff7812 */ /* 0x000fc6000780c0ff */
[----:B------:R-:W3:Y:S01]  /*0660*/  @P4 LDG.E R16, desc[UR36][R8.64+0x58] ;  /* 0x0000582408104981 */ /* 0x000ee2000c1e1900 */
[----:B------:R-:W-:Y:S02]  /*0670*/  @P1 LOP3.LUT R31, R31, R18, RZ, 0x3c, !PT ;  /* 0x000000121f1f1212 */ /* 0x000fe400078e3cff */
[----:B------:R-:W-:Y:S01]  /*0680*/  @P2 LOP3.LUT R23, R23, R24, RZ, 0x3c, !PT ;  /* 0x0000001817172212 */ /* 0x000fe200078e3cff */
[----:B------:R-:W3:Y:S01]  /*0690*/  @P5 LDG.E R18, desc[UR36][R8.64+0x64] ;  /* 0x0000642408125981 */ /* 0x000ee2000c1e1900 */
[----:B------:R-:W-:-:S03]  /*06a0*/  @P2 LOP3.LUT R31, R31, R26, RZ, 0x3c, !PT ;  /* 0x0000001a1f1f2212 */ /* 0x000fc600078e3cff */
[----:B------:R-:W3:Y:S01]  /*06b0*/  @P5 LDG.E R24, desc[UR36][R8.64+0x6c] ;  /* 0x00006c2408185981 */ /* 0x000ee2000c1e1900 */
[----:B------:R-:W-:-:S03]  /*06c0*/  @P3 LOP3.LUT R23, R23, R36, RZ, 0x3c, !PT ;  /* 0x0000002417173212 */ /* 0x000fc600078e3cff */
[----:B------:R-:W3:Y:S04]  /*06d0*/  @P6 LDG.E R26, desc[UR36][R8.64+0x78] ;  /* 0x00007824081a6981 */ /* 0x000ee8000c1e1900 */
[----:B------:R-:W3:Y:S04]  /*06e0*/  @P0 LDG.E R36, desc[UR36][R8.64+0x8c] ;  /* 0x00008c2408240981 */ /* 0x000ee8000c1e1900 */
[----:B------:R-:W3:Y:S04]  /*06f0*/  @P0 LDG.E R39, desc[UR36][R8.64+0x90] ;  /* 0x0000902408270981 */ /* 0x000ee8000c1e1900 */
[----:B------:R-:W3:Y:S04]  /*0700*/  @P0 LDG.E R38, desc[UR36][R8.64+0x94] ;  /* 0x0000942408260981 */ /* 0x000ee8000c1e1900 */
[----:B------:R-:W3:Y:S04]  /*0710*/  @P0 LDG.E R41, desc[UR36][R8.64+0x98] ;  /* 0x0000982408290981 */ /* 0x000ee8000c1e1900 */
[----:B------:R-:W3:Y:S01]  /*0720*/  @P0 LDG.E R40, desc[UR36][R8.64+0x9c] ;  /* 0x00009c2408280981 */ /* 0x000ee2000c1e1900 */
[----:B----4-:R-:W-:-:S02]  /*0730*/  @P3 LOP3.LUT R28, R28, R13, RZ, 0x3c, !PT ;  /* 0x0000000d1c1c3212 */ /* 0x010fc400078e3cff */
[----:B------:R-:W-:Y:S02]  /*0740*/  @P4 LOP3.LUT R30, R30, R15, RZ, 0x3c, !PT ;  /* 0x0000000f1e1e4212 */ /* 0x000fe400078e3cff */
[----:B------:R-:W-:Y:S02]  /*0750*/  @P4 LOP3.LUT R28, R28, R17, RZ, 0x3c, !PT ;  /* 0x000000111c1c4212 */ /* 0x000fe400078e3cff */
[----:B------:R-:W-:Y:S02]  /*0760*/  @P5 LOP3.LUT R29, R29, R42, RZ, 0x3c, !PT ;  /* 0x0000002a1d1d5212 */ /* 0x000fe400078e3cff */
[----:B------:R-:W-:Y:S02]  /*0770*/  @P5 LOP3.LUT R30, R30, R19, RZ, 0x3c, !PT ;  /* 0x000000131e1e5212 */ /* 0x000fe400078e3cff */
[----:B------:R-:W-:Y:S02]  /*0780*/  @P5 LOP3.LUT R28, R28, R21, RZ, 0x3c, !PT ;  /* 0x000000151c1c5212 */ /* 0x000fe400078e3cff */
[----:B------:R-:W-:-:S02]  /*0790*/  @P6 LOP3.LUT R29, R29, R44, RZ, 0x3c, !PT ;  /* 0x0000002c1d1d6212 */ /* 0x000fc400078e3cff */
[----:B------:R-:W-:Y:S02]  /*07a0*/  @P6 LOP3.LUT R30, R30, R25, RZ, 0x3c, !PT ;  /* 0x000000191e1e6212 */ /* 0x000fe400078e3cff */
[----:B------:R-:W-:Y:S02]  /*07b0*/  @P6 LOP3.LUT R28, R28, R27, RZ, 0x3c, !PT ;  /* 0x0000001b1c1c6212 */ /* 0x000fe400078e3cff */
[----:B--2---:R-:W-:Y:S02]  /*07c0*/  @P3 LOP3.LUT R31, R31, R12, RZ, 0x3c, !PT ;  /* 0x0000000c1f1f3212 */ /* 0x004fe400078e3cff */
[----:B---3--:R-:W-:Y:S02]  /*07d0*/  @P4 LOP3.LUT R23, R23, R14, RZ, 0x3c, !PT ;  /* 0x0000000e17174212 */ /* 0x008fe400078e3cff */
[----:B------:R-:W-:Y:S02]  /*07e0*/  @P4 LOP3.LUT R31, R31, R16, RZ, 0x3c, !PT ;  /* 0x000000101f1f4212 */ /* 0x000fe400078e3cff */
[----:B------:R-:W-:-:S02]  /*07f0*/  @P5 LOP3.LUT R23, R23, R18, RZ, 0x3c, !PT ;  /* 0x0000001217175212 */ /* 0x000fc400078e3cff */
        /* <DEDUP_REMOVED lines=8> */
[----:B------:R-:W-:-:S13]  /*0880*/  R2P PR, R37.B1, 0x7f ;  /* 0x0000007f25007804 */ /* 0x000fda0000001000 */
[----:B------:R-:W2:Y:S04]  /*0890*/  @P0 LDG.E R14, desc[UR36][R8.64+0xa0] ;  /* 0x0000a024080e0981 */ /* 0x000ea8000c1e1900 */
[----:B------:R-:W3:Y:S04]  /*08a0*/  @P0 LDG.E R16, desc[UR36][R8.64+0xa8] ;  /* 0x0000a82408100981 */ /* 0x000ee8000c1e1900 */
        /* <DEDUP_REMOVED lines=17> */
[----:B--2---:R-:W-:-:S03]  /*09c0*/  @P0 LOP3.LUT R23, R23, R14, RZ, 0x3c, !PT ;  /* 0x0000000e17170212 */ /* 0x004fc600078e3cff */
[----:B------:R-:W2:Y:S01]  /*09d0*/  @P3 LDG.E R14, desc[UR36][R8.64+0xec] ;  /* 0x0000ec24080e3981 */ /* 0x000ea2000c1e1900 */
[----:B---3--:R-:W-:-:S03]  /*09e0*/  @P0 LOP3.LUT R31, R31, R16, RZ, 0x3c, !PT ;  /* 0x000000101f1f0212 */ /* 0x008fc600078e3cff */
[----:B------:R-:W3:Y:S01]  /*09f0*/  @P4 LDG.E R16, desc[UR36][R8.64+0xf0] ;  /* 0x0000f02408104981 */ /* 0x000ee2000c1e1900 */
[----:B----4-:R-:W-:-:S03]  /*0a00*/  @P0 LOP3.LUT R30, R30, R15, RZ, 0x3c, !PT ;  /* 0x0000000f1e1e0212 */ /* 0x010fc600078e3cff */
[----:B------:R-:W4:Y:S01]  /*0a10*/  @P4 LDG.E R15, desc[UR36][R8.64+0xf4] ;  /* 0x0000f424080f4981 */ /* 0x000f22000c1e1900 */
[----:B------:R-:W-:-:S03]  /*0a20*/  @P0 LOP3.LUT R28, R28, R17, RZ, 0x3c, !PT ;  /* 0x000000111c1c0212 */ /* 0x000fc600078e3cff */
[----:B------:R-:W4:Y:S01]  /*0a30*/  @P4 LDG.E R17, desc[UR36][R8.64+0xfc] ;  /* 0x0000fc2408114981 */ /* 0x000f22000c1e1900 */
[----:B------:R-:W-:Y:S02]  /*0a40*/  @P0 LOP3.LUT R29, R29, R18, RZ, 0x3c, !PT ;  /* 0x000000121d1d0212 */ /* 0x000fe400078e3cff */
[----:B------:R-:W-:Y:S01]  /*0a50*/  LOP3.LUT P0, RZ, R37, 0x8000, RZ, 0xc0, !PT ;  /* 0x0000800025ff7812 */ /* 0x000fe2000780c0ff */
        /* <DEDUP_REMOVED lines=28> */
[----:B------:R-:W4:Y:S04]  /*0c20*/  @P0 LDG.E R13, desc[UR36][R8.64+0x130] ;  /* 0x00013024080d0981 */ /* 0x000f28000c1e1900 */
[----:B------:R-:W4:Y:S04]  /*0c30*/  @P0 LDG.E R39, desc[UR36][R8.64+0x13c] ;  /* 0x00013c2408270981 */ /* 0x000f28000c1e1900 */
[----:B------:R-:W4:Y:S01]  /*0c40*/  @P0 LDG.E R37, desc[UR36][R8.64+0x138] ;  /* 0x0001382408250981 */ /* 0x000f22000c1e1900 */
[----:B------:R-:W-:-:S04]  /*0c50*/  UIADD3 UR4, UPT, UPT, UR4, 0x10, URZ ;  /* 0x0000001004047890 */ /* 0x000fc8000fffe0ff */
[----:B------:R-:W-:Y:S01]  /*0c60*/  UISETP.NE.AND UP0, UPT, UR4, 0x20, UPT ;  /* 0x000000200400788c */ /* 0x000fe2000bf05270 */
[----:B--2---:R-:W-:Y:S02]  /*0c70*/  @P3 LOP3.LUT R29, R29, R14, RZ, 0x3c, !PT ;  /* 0x0000000e1d1d3212 */ /* 0x004fe400078e3cff */
[----:B---3--:R-:W-:Y:S02]  /*0c80*/  @P4 LOP3.LUT R23, R23, R16, RZ, 0x3c, !PT ;  /* 0x0000001017174212 */ /* 0x008fe400078e3cff */
[----:B----4-:R-:W-:Y:S02]  /*0c90*/  @P4 LOP3.LUT R30, R30, R15, RZ, 0x3c, !PT ;  /* 0x0000000f1e1e4212 */ /* 0x010fe400078e3cff */
[----:B------:R-:W-:Y:S02]  /*0ca0*/  @P4 LOP3.LUT R28, R28, R17, RZ, 0x3c, !PT ;  /* 0x000000111c1c4212 */ /* 0x000fe400078e3cff */
        /* <DEDUP_REMOVED lines=16> */
[----:B------:R-:W-:Y:S01]  /*0db0*/  @P0 LOP3.LUT R28, R28, R37, RZ, 0x3c, !PT ;  /* 0x000000251c1c0212 */ /* 0x000fe200078e3cff */
[----:B------:R-:W-:Y:S06]  /*0dc0*/  BRA.U UP0, `(.L_x_5) ;  /* 0xfffffff5004c7547 */ /* 0x000fec000b83ffff */
[----:B------:R-:W-:-:S05]  /*0dd0*/  VIADD R10, R10, 0x1 ;  /* 0x000000010a0a7836 */ /* 0x000fca0000000000 */
[----:B------:R-:W-:-:S13]  /*0de0*/  ISETP.NE.AND P0, PT, R10, 0x5, PT ;  /* 0x000000050a00780c */ /* 0x000fda0003f05270 */
[----:B------:R-:W-:Y:S05]  /*0df0*/  @P0 BRA `(.L_x_6) ;  /* 0xfffffff400300947 */ /* 0x000fea000383ffff */
[----:B------:R1:W-:Y:S01]  /*0e00*/  STL [R1+0x4], R23 ;  /* 0x0000041701007387 */ /* 0x0003e20000100800 */
[----:B------:R-:W-:-:S03]  /*0e10*/  ISETP.NE.U32.AND P0, PT, R20, 0x1, PT ;  /* 0x000000011400780c */ /* 0x000fc60003f05070 */
[----:B------:R1:W-:Y:S01]  /*0e20*/  STL.64 [R1+0x8], R30 ;  /* 0x0000081e01007387 */ /* 0x0003e20000100a00 */
[----:B------:R-:W-:-:S03]  /*0e30*/  ISETP.NE.AND.EX P0, PT, RZ, RZ, PT, P0 ;  /* 0x000000ffff00720c */ /* 0x000fc60003f05300 */
[----:B------:R1:W-:Y:S10]  /*0e40*/  STL.64 [R1+0x10], R28 ;  /* 0x0000101c01007387 */ /* 0x0003f40000100a00 */
[----:B------:R-:W-:Y:S05]  /*0e50*/  @!P0 BRA `(.L_x_4) ;  /* 0x0000001800048947 */ /* 0x000fea0003800000 */
[----:B------:R-:W-:Y:S01]  /*0e60*/  UMOV UR4, URZ ;  /* 0x000000ff00047c82 */ /* 0x000fe20008000000 */
[----:B------:R-:W-:Y:S01]  /*0e70*/  UMOV UR5, URZ ;  /* 0x000000ff00057c82 */ /* 0x000fe20008000000 */
[----:B------:R-:W-:Y:S02]  /*0e80*/  IMAD.MOV.U32 R10, RZ, RZ, RZ ;  /* 0x000000ffff0a7224 */ /* 0x000fe400078e00ff */
[----:B-1----:R-:W-:Y:S02]  /*0e90*/  IMAD.MOV.U32 R23, RZ, RZ, RZ ;  /* 0x000000ffff177224 */ /* 0x002fe400078e00ff */
[----:B------:R-:W-:Y:S02]  /*0ea0*/  IMAD.U32 R29, RZ, RZ, UR4 ;  /* 0x00000004ff1d7e24 */ /* 0x000fe4000f8e00ff */
[----:B------:R-:W-:Y:S02]  /*0eb0*/  IMAD.U32 R28, RZ, RZ, UR5 ;  /* 0x00000005ff1c7e24 */ /* 0x000fe4000f8e00ff */
[----:B------:R-:W-:-:S02]  /*0ec0*/  IMAD.U32 R31, RZ, RZ, UR4 ;  /* 0x00000004ff1f7e24 */ /* 0x000fc4000f8e00ff */
[----:B------:R-:W-:-:S07]  /*0ed0*/  IMAD.U32 R30, RZ, RZ, UR5 ;  /* 0x00000005ff1e7e24 */ /* 0x000fce000f8e00ff */
.L_x_8:
[----:B------:R-:W-:-:S06]  /*0ee0*/  IMAD R7, R10, 0x4, R1 ;  /* 0x000000040a077824 */ /* 0x000fcc00078e0201 */
[----:B------:R-:W5:Y:S01]  /*0ef0*/  LDL R7, [R7+0x4] ;  /* 0x0000040007077983 */ /* 0x000f620000100800 */
[----:B------:R-:W-:Y:S01]  /*0f00*/  IMAD.SHL.U32 R11, R10, 0x20, RZ ;  /* 0x000000200a0b7824 */ /* 0x000fe200078e00ff */
[----:B------:R-:W-:-:S06]  /*0f10*/  UMOV UR4, URZ ;  /* 0x000000ff00047c82 */ /* 0x000fcc0008000000 */
.L_x_7:
        /* <DEDUP_REMOVED lines=181> */
[----:B------:R-:W-:Y:S05]  /*1a70*/  @P0 BRA `(.L_x_4) ;  /* 0x0000000800fc0947 */ /* 0x000fea0003800000 */
[----:B------:R-:W-:Y:S01]  /*1a80*/  UMOV UR4, URZ ;  /* 0x000000ff00047c82 */ /* 0x000fe20008000000 */
[----:B------:R-:W-:Y:S01]  /*1a90*/  UMOV UR5, URZ ;  /* 0x000000ff00057c82 */ /* 0x000fe20008000000 */
[----:B------:R-:W-:Y:S02]  /*1aa0*/  IMAD.MOV.U32 R10, RZ, RZ, RZ ;  /* 0x000000ffff0a7224 */ /* 0x000fe400078e00ff */
[----:B--2---:R-:W-:Y:S02]  /*1ab0*/  IMAD.MOV.U32 R23, RZ, RZ, RZ ;  /* 0x000000ffff177224 */ /* 0x004fe400078e00ff */
[----:B------:R-:W-:Y:S02]  /*1ac0*/  IMAD.U32 R29, RZ, RZ, UR4 ;  /* 0x00000004ff1d7e24 */ /* 0x000fe4000f8e00ff */
[----:B------:R-:W-:Y:S02]  /*1ad0*/  IMAD.U32 R28, RZ, RZ, UR5 ;  /* 0x00000005ff1c7e24 */ /* 0x000fe4000f8e00ff */
[----:B------:R-:W-:-:S02]  /*1ae0*/  IMAD.U32 R31, RZ, RZ, UR4 ;  /* 0x00000004ff1f7e24 */ /* 0x000fc4000f8e00ff */
[----:B------:R-:W-:-:S07]  /*1af0*/  IMAD.U32 R30, RZ, RZ, UR5 ;  /* 0x00000005ff1e7e24 */ /* 0x000fce000f8e00ff */
.L_x_10:
[----:B------:R-:W-:-:S06]  /*1b00*/  IMAD R7, R10, 0x4, R1 ;  /* 0x000000040a077824 */ /* 0x000fcc00078e0201 */
[----:B------:R-:W5:Y:S01]  /*1b10*/  LDL R7, [R7+0x4] ;  /* 0x0000040007077983 */ /* 0x000f620000100800 */
[----:B------:R-:W-:Y:S01]  /*1b20*/  IMAD.SHL.U32 R11, R10, 0x20, RZ ;  /* 0x000000200a0b7824 */ /* 0x000fe200078e00ff */
[----:B------:R-:W-:-:S06]  /*1b30*/  UMOV UR4, URZ ;  /* 0x000000ff00047c82 */ /* 0x000fcc0008000000 */
.L_x_9:
        /* <DEDUP_REMOVED lines=9> */
[----:B------:R-:W4:Y:S04]  /*1bd0*/  @P2 LDG.E R36, desc[UR36][R8.64+0x38] ;  /* 0x0000382408242981 */ /* 0x000f28000c1e1900 */
[----:B------:R-:W4:Y:S04]  /*1be0*/  @P3 LDG.E R40, desc[UR36][R8.64+0x4c] ;  /* 0x00004c2408283981 */ /* 0x000f28000c1e1900 */
[----:B------:R-:W4:Y:S04]  /*1bf0*/  @!P0 LDG.E R12, desc[UR36][R8.64] ;  /* 0x00000024080c8981 */ /* 0x000f28000c1e1900 */
[----:B------:R-:W4:Y:S04]  /*1c00*/  @!P0 LDG.E R13, desc[UR36][R8.64+0x4] ;  /* 0x00000424080d8981 */ /* 0x000f28000c1e1900 */
        /* <DEDUP_REMOVED lines=16> */
[----:B------:R-:W2:Y:S01]  /*1d10*/  @P4 LDG.E R16, desc[UR36][R8.64+0x58] ;  /* 0x0000582408104981 */ /* 0x000ea2000c1e1900 */
[----:B---3--:R-:W-:-:S03]  /*1d20*/  @P1 LOP3.LUT R29, R29, R24, RZ, 0x3c, !PT ;  /* 0x000000181d1d1212 */ /* 0x008fc600078e3cff */
[----:B------:R-:W3:Y:S01]  /*1d30*/  @P6 LDG.E R24, desc[UR36][R8.64+0x78] ;  /* 0x0000782408186981 */ /* 0x000ee2000c1e1900 */
[----:B----4-:R-:W-:-:S04]  /*1d40*/  @P2 LOP3.LUT R29, R29, R36, RZ, 0x3c, !PT ;  /* 0x000000241d1d2212 */ /* 0x010fc800078e3cff */
[----:B------:R-:W-:Y:S02]  /*1d50*/  @P3 LOP3.LUT R29, R29, R40, RZ, 0x3c, !PT ;  /* 0x000000281d1d3212 */ /* 0x000fe400078e3cff */
[----:B------:R-:W-:Y:S02]  /*1d60*/  @!P0 LOP3.LUT R23, R23, R12, RZ, 0x3c, !PT ;  /* 0x0000000c17178212 */ /* 0x000fe400078e3cff */
[----:B------:R-:W4:Y:S01]  /*1d70*/  @P3 LDG.E R12, desc[UR36][R8.64+0x44] ;  /* 0x00004424080c3981 */ /* 0x000f22000c1e1900 */
[----:B------:R-:W-:-:S03]  /*1d80*/  @!P0 LOP3.LUT R30, R30, R13, RZ, 0x3c, !PT ;  /* 0x0000000d1e1e8212 */ /* 0x000fc600078e3cff */
[----:B------:R-:W2:Y:S01]  /*1d90*/  @P3 LDG.E R13, desc[UR36][R8.64+0x40] ;  /* 0x00004024080d3981 */ /* 0x000ea2000c1e1900 */
[----:B------:R-:W-:-:S03]  /*1da0*/  @!P0 LOP3.LUT R28, R28, R15, RZ, 0x3c, !PT ;  /* 0x0000000f1c1c8212 */ /* 0x000fc600078e3cff */
[----:B------:R-:W3:Y:S01]  /*1db0*/  @P3 LDG.E R15, desc[UR36][R8.64+0x48] ;  /* 0x00004824080f3981 */ /* 0x000ee2000c1e1900 */
[----:B------:R-:W-:Y:S02]  /*1dc0*/  @!P0 LOP3.LUT R31, R31, R14, RZ, 0x3c, !PT ;  /* 0x0000000e1f1f8212 */ /* 0x000fe400078e3cff */
[----:B------:R-:W-:Y:S01]  /*1dd0*/  LOP3.LUT P0, RZ, R27, 0x80, RZ, 0xc0, !PT ;  /* 0x000000801bff7812 */ /* 0x000fe2000780c0ff */
[----:B------:R-:W3:Y:S01]  /*1de0*/  @P4 LDG.E R14, desc[UR36][R8.64+0x50] ;  /* 0x00005024080e4981 */ /* 0x000ee2000c1e1900 */
[----:B------:R-:W-:Y:S02]  /*1df0*/  @P4 LOP3.LUT R29, R29, R42, RZ, 0x3c, !PT ;  /* 0x0000002a1d1d4212 */ /* 0x000fe400078e3cff */
[----:B------:R-:W-:Y:S02]  /*1e00*/  @P1 LOP3.LUT R30, R30, R17, RZ, 0x3c, !PT ;  /* 0x000000111e1e1212 */ /* 0x000fe400078e3cff */
[----:B------:R-:W3:Y:S01]  /*1e10*/  @P4 LDG.E R17, desc[UR36][R8.64+0x54] ;  /* 0x0000542408114981 */ /* 0x000ee2000c1e1900 */
[----:B------:R-:W-:-:S03]  /*1e20*/  @P1 LOP3.LUT R28, R28, R19, RZ, 0x3c, !PT ;  /* 0x000000131c1c1212 */ /* 0x000fc600078e3cff */
        /* <DEDUP_REMOVED lines=18> */
[----:B------:R-:W3:Y:S04]  /*1f50*/  @P0 LDG.E R36, desc[UR36][R8.64+0x94] ;  /* 0x0000942408240981 */ /* 0x000ee8000c1e1900 */
[----:B------:R-:W3:Y:S04]  /*1f60*/  @P0 LDG.E R43, desc[UR36][R8.64+0x98] ;  /* 0x00009824082b0981 */ /* 0x000ee8000c1e1900 */
[----:B------:R-:W3:Y:S01]  /*1f70*/  @P0 LDG.E R38, desc[UR36][R8.64+0x9c] ;  /* 0x00009c2408260981 */ /* 0x000ee2000c1e1900 */
[----:B----4-:R-:W-:Y:S02]  /*1f80*/  @P3 LOP3.LUT R31, R31, R12, RZ, 0x3c, !PT ;  /* 0x0000000c1f1f3212 */ /* 0x010fe400078e3cff */
[----:B--2---:R-:W-:-:S02]  /*1f90*/  @P3 LOP3.LUT R30, R30, R13, RZ, 0x3c, !PT ;  /* 0x0000000d1e1e3212 */ /* 0x004fc400078e3cff */
[----:B---3--:R-:W-:Y:S02]  /*1fa0*/  @P3 LOP3.LUT R28, R28, R15, RZ, 0x3c, !PT ;  /* 0x0000000f1c1c3212 */ /* 0x008fe400078e3cff */
        /* <DEDUP_REMOVED lines=100> */
[----:B------:R-:W-:Y:S01]  /*25f0*/  @P0 LOP3.LUT R28, R28, R39, RZ, 0x3c, !PT ;  /* 0x000000271c1c0212 */ /* 0x000fe200078e3cff */
[----:B------:R-:W-:Y:S06]  /*2600*/  BRA.U UP0, `(.L_x_9) ;  /* 0xfffffff5004c7547 */ /* 0x000fec000b83ffff */
[----:B------:R-:W-:-:S05]  /*2610*/  VIADD R10, R10, 0x1 ;  /* 0x000000010a0a7836 */ /* 0x000fca0000000000 */
[----:B------:R-:W-:-:S13]  /*2620*/  ISETP.NE.AND P0, PT, R10, 0x5, PT ;  /* 0x000000050a00780c */ /* 0x000fda0003f05270 */
[----:B------:R-:W-:Y:S05]  /*2630*/  @P0 BRA `(.L_x_10) ;  /* 0xfffffff400300947 */ /* 0x000fea000383ffff */
[----:B------:R3:W-:Y:S04]  /*2640*/  STL [R1+0x4], R23 ;  /* 0x0000041701007387 */ /* 0x0007e80000100800 */
[----:B------:R3:W-:Y:S04]  /*2650*/  STL.64 [R1+0x8], R30 ;  /* 0x0000081e01007387 */ /* 0x0007e80000100a00 */
[----:B------:R3:W-:Y:S02]  /*2660*/  STL.64 [R1+0x10], R28 ;  /* 0x0000101c01007387 */ /* 0x0007e40000100a00 */
.L_x_4:
[----:B------:R-:W-:Y:S05]  /*2670*/  BSYNC.RECONVERGENT B1 ;  /* 0x0000000000017941 */ /* 0x000fea0003800200 */
.L_x_3:
[----:B------:R-:W-:Y:S01]  /*2680*/  ISETP.GT.U32.AND P0, PT, R0, 0x3, PT ;  /* 0x000000030000780c */ /* 0x000fe20003f04070 */
[----:B------:R-:W-:Y:S01]  /*2690*/  VIADD R6, R6, 0x1 ;  /* 0x0000000106067836 */ /* 0x000fe20000000000 */
[--C-:B------:R-:W-:Y:S02]  /*26a0*/  SHF.R.U64 R0, R0, 0x2, R3.reuse ;  /* 0x0000000200007819 */ /* 0x100fe40000001203 */
[----:B------:R-:W-:Y:S02]  /*26b0*/  ISETP.GT.U32.AND.EX P0, PT, R3, RZ, PT, P0 ;  /* 0x000000ff0300720c */ /* 0x000fe40003f04100 */
[----:B------:R-:W-:-:S11]  /*26c0*/  SHF.R.U32.HI R3, RZ, 0x2, R3 ;  /* 0x00000002ff037819 */ /* 0x000fd60000011603 */
[----:B------:R-:W-:Y:S05]  /*26d0*/  @P0 BRA `(.L_x_11) ;  /* 0xffffffd800cc0947 */ /* 0x000fea000383ffff */
.L_x_2:
[----:B------:R-:W-:Y:S05]  /*26e0*/  BSYNC.RECONVERGENT B0 ;  /* 0x0000000000007941 */ /* 0x000fea0003800200 */
.L_x_1:
[----:B------:R-:W-:Y:S01]  /*26f0*/  MOV R18, 0x0 ;  /* 0x0000000000127802 */ /* 0x000fe20000000f00 */
[----:B------:R-:W-:Y:S02]  /*2700*/  IMAD.MOV.U32 R4, RZ, RZ, 0x320 ;  /* 0x00000320ff047424 */ /* 0x000fe400078e00ff */
[----:B------:R-:W-:Y:S01]  /*2710*/  IMAD.MOV.U32 R5, RZ, RZ, RZ ;  /* 0x000000ffff057224 */ /* 0x000fe200078e00ff */
[----:B------:R4:W0:Y:S06]  /*2720*/  LDC.64 R6, c[0x4][R18] ;  /* 0x0100000012067b82 */ /* 0x00082c0000000a00 */
[----:B------:R-:W-:-:S07]  /*2730*/  LEPC R20, `(.L_x_12) ;  /* 0x000000001014794e */ /* 0x000fce0000000000 */
[----:B01234-:R-:W-:Y:S05]  /*2740*/  CALL.ABS.NOINC R6 ;  /* 0x0000000006007343 */ /* 0x01ffea0003c00000 */
.L_x_12:
[----:B------:R-:W0:Y:S01]  /*2750*/  LDC.64 R18, c[0x4][R18] ;  /* 0x0100000012127b82 */ /* 0x000e220000000a00 */
[----:B------:R-:W-:Y:S01]  /*2760*/  IMAD.MOV.U32 R16, RZ, RZ, R4 ;  /* 0x000000ffff107224 */ /* 0x000fe200078e0004 */
[----:B------:R-:W-:Y:S01]  /*2770*/  CS2R R26, SRZ ;  /* 0x00000000001a7805 */ /* 0x000fe2000001ff00 */
[----:B------:R-:W-:Y:S02]  /*2780*/  IMAD.MOV.U32 R17, RZ, RZ, R5 ;  /* 0x000000ffff117224 */ /* 0x000fe400078e0005 */
[----:B------:R-:W-:Y:S02]  /*2790*/  IMAD.MOV.U32 R37, RZ, RZ, RZ ;  /* 0x000000ffff257224 */ /* 0x000fe400078e00ff */
[----:B------:R-:W-:Y:S02]  /*27a0*/  IMAD.MOV.U32 R24, RZ, RZ, 0x0 ;  /* 0x00000000ff187424 */ /* 0x000fe400078e00ff */
[----:B------:R-:W-:Y:S02]  /*27b0*/  IMAD.MOV.U32 R25, RZ, RZ, 0x3ff00000 ;  /* 0x3ff00000ff197424 */ /* 0x000fe400078e00ff */
[----:B------:R-:W-:-:S02]  /*27c0*/  IMAD.MOV.U32 R4, RZ, RZ, 0x320 ;  /* 0x00000320ff047424 */ /* 0x000fc400078e00ff */
[----:B------:R-:W-:-:S07]  /*27d0*/  IMAD.MOV.U32 R5, RZ, RZ, RZ ;  /* 0x000000ffff057224 */ /* 0x000fce00078e00ff */
[----:B------:R-:W-:-:S07]  /*27e0*/  LEPC R20, `(.L_x_13) ;  /* 0x000000001014794e */ /* 0x000fce0000000000 */
[----:B0-----:R-:W-:Y:S05]  /*27f0*/  CALL.ABS.NOINC R18 ;  /* 0x0000000012007343 */ /* 0x001fea0003c00000 */
.L_x_13:
[----:B------:R-:W-:Y:S01]  /*2800*/  BSSY.RECONVERGENT B0, `(.L_x_14) ;  /* 0x00000dd000007945 */ /* 0x000fe20003800200 */
[----:B------:R-:W-:Y:S01]  /*2810*/  IMAD.MOV.U32 R18, RZ, RZ, R4 ;  /* 0x000000ffff127224 */ /* 0x000fe200078e0004 */
[----:B------:R-:W-:Y:S01]  /*2820*/  CS2R R10, SRZ ;  /* 0x00000000000a7805 */ /* 0x000fe2000001ff00 */
[----:B------:R-:W-:Y:S02]  /*2830*/  IMAD.MOV.U32 R19, RZ, RZ, R5 ;  /* 0x000000ffff137224 */ /* 0x000fe400078e0005 */
[----:B------:R-:W-:Y:S02]  /*2840*/  IMAD.MOV.U32 R12, RZ, RZ, 0x0 ;  /* 0x00000000ff0c7424 */ /* 0x000fe400078e00ff */
[----:B------:R-:W-:-:S07]  /*2850*/  IMAD.MOV.U32 R13, RZ, RZ, 0x3ff00000 ;  /* 0x3ff00000ff0d7424 */ /* 0x000fce00078e00ff */
.L_x_26:
[----:B------:R-:W-:Y:S01]  /*2860*/  BSSY.RECONVERGENT B1, `(.L_x_15) ;  /* 0x00000a3000017945 */ /* 0x000fe20003800200 */
[----:B------:R-:W-:Y:S02]  /*2870*/  VIADD R5, R22, 0x587c5 ;  /* 0x000587c516057836 */ /* 0x000fe40000000000 */
[----:B------:R-:W-:-:S07]  /*2880*/  IMAD.MOV.U32 R3, RZ, RZ, 0x587c5 ;  /* 0x000587c5ff037424 */ /* 0x000fce00078e00ff */
.L_x_23:
[----:B------:R-:W-:Y:S01]  /*2890*/  SHF.R.U32.HI R0, RZ, 0x2, R23 ;  /* 0x00000002ff007819 */ /* 0x000fe20000011617 */
[----:B------:R-:W-:Y:S01]  /*28a0*/  IMAD.SHL.U32 R7, R29, 0x10, RZ ;  /* 0x000000101d077824 */ /* 0x000fe200078e00ff */
[----:B------:R-:W-:Y:S01]  /*28b0*/  BSSY.RECONVERGENT B2, `(.L_x_16) ;  /* 0x000003d000027945 */ /* 0x000fe20003800200 */
[----:B------:R-:W-:Y:S01]  /*28c0*/  IMAD.MOV.U32 R9, RZ, RZ, 0x3e055027 ;  /* 0x3e055027ff097424 */ /* 0x000fe200078e00ff */
[----:B------:R-:W-:Y:S01]  /*28d0*/  LOP3.LUT R0, R0, R23, RZ, 0x3c, !PT ;  /* 0x0000001700007212 */ /* 0x000fe200078e3cff */
[----:B------:R-:W-:Y:S02]  /*28e0*/  IMAD.MOV.U32 R23, RZ, RZ, R31 ;  /* 0x000000ffff177224 */ /* 0x000fe400078e001f */
[----:B------:R-:W-:Y:S02]  /*28f0*/  IMAD.MOV.U32 R31, RZ, RZ, R29 ;  /* 0x000000ffff1f7224 */ /* 0x000fe400078e001d */
[----:B------:R-:W-:-:S05]  /*2900*/  IMAD.SHL.U32 R4, R0, 0x2, RZ ;  /* 0x0000000200047824 */ /* 0x000fca00078e00ff */
[----:B------:R-:W-:Y:S01]  /*2910*/  LOP3.LUT R4, R0, R4, R7, 0x96, !PT ;  /* 0x0000000400047212 */ /* 0x000fe200078e9607 */
[----:B------:R-:W-:Y:S02]  /*2920*/  IMAD.MOV.U32 R0, RZ, RZ, R28 ;  /* 0x000000ffff007224 */ /* 0x000fe400078e001c */
[----:B------:R-:W-:Y:S01]  /*2930*/  IMAD.MOV.U32 R7, RZ, RZ, 0x2f800000 ;  /* 0x2f800000ff077424 */ /* 0x000fe200078e00ff */
[----:B------:R-:W-:-:S05]  /*2940*/  LOP3.LUT R28, R4, R29, RZ, 0x3c, !PT ;  /* 0x0000001d041c7212 */ /* 0x000fca00078e3cff */
[----:B------:R-:W-:-:S05]  /*2950*/  IMAD.IADD R4, R28, 0x1, R5 ;  /* 0x000000011c047824 */ /* 0x000fca00078e0205 */
[----:B------:R-:W-:-:S05]  /*2960*/  I2FP.F32.U32 R4, R4 ;  /* 0x0000000400047245 */ /* 0x000fca0000201000 */
[----:B------:R-:W-:-:S05]  /*2970*/  FFMA R4, R4, R7, 1.1641532182693481445e-10 ;  /* 0x2f00000004047423 */ /* 0x000fca0000000007 */
[----:B------:R-:W-:-:S13]  /*2980*/  FSETP.GEU.AND P0, PT, R4, 1.175494350822287508e-38, PT ;  /* 0x008000000400780b */ /* 0x000fda0003f0e000 */
[----:B------:R-:W-:-:S04]  /*2990*/  @!P0 FMUL R4, R4, 8388608 ;  /* 0x4b00000004048820 */ /* 0x000fc80000400000 */
[----:B------:R-:W-:-:S05]  /*29a0*/  VIADD R6, R4, 0xc0d55555 ;  /* 0xc0d5555504067836 */ /* 0x000fca0000000000 */
[----:B------:R-:W-:-:S05]  /*29b0*/  LOP3.LUT R7, R6, 0xff800000, RZ, 0xc0, !PT ;  /* 0xff80000006077812 */ /* 0x000fca00078ec0ff */
[----:B------:R-:W-:-:S04]  /*29c0*/  IMAD.IADD R6, R4, 0x1, -R7 ;  /* 0x0000000104067824 */ /* 0x000fc800078e0a07 */
[----:B------:R-:W-:Y:S01]  /*29d0*/  FADD R8, R6, -1 ;  /* 0xbf80000006087421 */ /* 0x000fe20000000000 */
[----:B------:R-:W-:Y:S02]  /*29e0*/  FSEL R6, RZ, -23, P0 ;  /* 0xc1b80000ff067808 */ /* 0x000fe40000000000 */
[----:B------:R-:W-:Y:S01]  /*29f0*/  ISETP.GT.U32.AND P0, PT, R4, 0x7f7fffff, PT ;  /* 0x7f7fffff0400780c */ /* 0x000fe20003f04070 */
[----:B------:R-:W-:-:S04]  /*2a00*/  FFMA R9, R8, -R9, 0.14084610342979431152 ;  /* 0x3e1039f608097423 */ /* 0x000fc80000000809 */
[----:B------:R-:W-:-:S04]  /*2a10*/  FFMA R9, R8, R9, -0.12148627638816833496 ;  /* 0xbdf8cdcc08097423 */ /* 0x000fc80000000009 */
[----:B------:R-:W-:-:S04]  /*2a20*/  FFMA R9, R8, R9, 0.13980610668659210205 ;  /* 0x3e0f295508097423 */ /* 0x000fc80000000009 */
[----:B------:R-:W-:-:S04]  /*2a30*/  FFMA R9, R8, R9, -0.16684235632419586182 ;  /* 0xbe2ad8b908097423 */ /* 0x000fc80000000009 */
[----:B------:R-:W-:-:S04]  /*2a40*/  FFMA R9, R8, R9, 0.20012299716472625732 ;  /* 0x3e4ced0b08097423 */ /* 0x000fc80000000009 */
[----:B------:R-:W-:-:S04]  /*2a50*/  FFMA R9, R8, R9, -0.24999669194221496582 ;  /* 0xbe7fff2208097423 */ /* 0x000fc80000000009 */
[----:B------:R-:W-:-:S04]  /*2a60*/  FFMA R9, R8, R9, 0.33333182334899902344 ;  /* 0x3eaaaa7808097423 */ /* 0x000fc80000000009 */
[C---:B------:R-:W-:Y:S01]  /*2a70*/  FFMA R15, R8.reuse, R9, -0.5 ;  /* 0xbf000000080f7423 */ /* 0x040fe20000000009 */
[----:B------:R-:W-:Y:S02]  /*2a80*/  I2FP.F32.S32 R9, R7 ;  /* 0x0000000700097245 */ /* 0x000fe40000201400 */
[----:B------:R-:W-:Y:S01]  /*2a90*/  SHF.R.U32.HI R7, RZ, 0x2, R30 ;  /* 0x00000002ff077819 */ /* 0x000fe2000001161e */
[C---:B------:R-:W-:Y:S02]  /*2aa0*/  FMUL R15, R8.reuse, R15 ;  /* 0x0000000f080f7220 */ /* 0x040fe40000400000 */
[----:B------:R-:W-:Y:S01]  /*2ab0*/  FFMA R6, R9, 1.1920928955078125e-07, R6 ;  /* 0x3400000009067823 */ /* 0x000fe20000000006 */
[----:B------:R-:W-:Y:S02]  /*2ac0*/  IMAD.MOV.U32 R9, RZ, RZ, 0x7f800000 ;  /* 0x7f800000ff097424 */ /* 0x000fe400078e00ff */
[----:B------:R-:W-:Y:S01]  /*2ad0*/  FFMA R15, R8, R15, R8 ;  /* 0x0000000f080f7223 */ /* 0x000fe20000000008 */
[----:B------:R-:W-:-:S03]  /*2ae0*/  LOP3.LUT R7, R7, R30, RZ, 0x3c, !PT ;  /* 0x0000001e07077212 */ /* 0x000fc600078e3cff */
[----:B------:R-:W-:Y:S01]  /*2af0*/  FFMA R15, R6, 0.69314718246459960938, R15 ;  /* 0x3f317218060f7823 */ /* 0x000fe2000000000f */
[C---:B------:R-:W-:Y:S01]  /*2b00*/  @P0 FFMA R15, R4.reuse, R9, +INF ;  /* 0x7f800000040f0423 */ /* 0x040fe20000000009 */
[----:B------:R-:W-:Y:S01]  /*2b10*/  FSETP.NEU.AND P0, PT, R4, RZ, PT ;  /* 0x000000ff0400720b */ /* 0x000fe20003f0d000 */
[----:B------:R-:W-:Y:S02]  /*2b20*/  IMAD.SHL.U32 R8, R7, 0x2, RZ ;  /* 0x0000000207087824 */ /* 0x000fe400078e00ff */
[----:B------:R-:W-:Y:S01]  /*2b30*/  FMUL R15, R15, -2 ;  /* 0xc00000000f0f7820 */ /* 0x000fe20000400000 */
[----:B------:R-:W-:-:S04]  /*2b40*/  IMAD.SHL.U32 R6, R28, 0x10, RZ ;  /* 0x000000101c067824 */ /* 0x000fc800078e00ff */
[----:B------:R-:W-:Y:S02]  /*2b50*/  FSEL R9, R15, +INF , P0 ;  /* 0x7f8000000f097808 */ /* 0x000fe40000000000 */
[----:B------:R-:W-:Y:S02]  /*2b60*/  LOP3.LUT R7, R7, R8, R6, 0x96, !PT ;  /* 0x0000000807077212 */ /* 0x000fe400078e9606 */
[----:B------:R0:W1:Y:S01]  /*2b70*/  MUFU.RSQ R8, R9 ;  /* 0x0000000900087308 */ /* 0x0000620000001400 */
[----:B------:R-:W-:Y:S01]  /*2b80*/  VIADD R14, R9, 0xf3000000 ;  /* 0xf3000000090e7836 */ /* 0x000fe20000000000 */
[----:B------:R-:W-:Y:S01]  /*2b90*/  LOP3.LUT R4, R7, R28, RZ, 0x3c, !PT ;  /* 0x0000001c07047212 */ /* 0x000fe200078e3cff */
[----:B------:R-:W-:-:S03]  /*2ba0*/  IMAD.MOV.U32 R7, RZ, RZ, 0x30c90fdb ;  /* 0x30c90fdbff077424 */ /* 0x000fc600078e00ff */
[----:B------:R-:W-:Y:S01]  /*2bb0*/  ISETP.GT.U32.AND P0, PT, R14, 0x727fffff, PT ;  /* 0x727fffff0e00780c */ /* 0x000fe20003f04070 */
[--C-:B------:R-:W-:Y:S01]  /*2bc0*/  IMAD.MOV.U32 R29, RZ, RZ, R4.reuse ;  /* 0x000000ffff1d7224 */ /* 0x100fe200078e0004 */
[----:B------:R-:W-:-:S04]  /*2bd0*/  IADD3 R6, PT, PT, R5, 0x587c5, R4 ;  /* 0x000587c505067810 */ /* 0x000fc80007ffe004 */
[----:B------:R-:W-:-:S05]  /*2be0*/  I2FP.F32.U32 R6, R6 ;  /* 0x0000000600067245 */ /* 0x000fca0000201000 */
[----:B------:R-:W-:Y:S02]  /*2bf0*/  FFMA R22, R6, R7, 7.314590599882819788e-10 ;  /* 0x30490fdb06167423 */ /* 0x000fe40000000007 */
[----:B01----:R-:W-:Y:S05]  /*2c00*/  @!P0 BRA `(.L_x_17) ;  /* 0x00000000000c8947 */ /* 0x003fea0003800000 */
[----:B------:R-:W-:-:S07]  /*2c10*/  MOV R15, 0x2c30 ;  /* 0x00002c30000f7802 */ /* 0x000fce0000000f00 */
[----:B------:R-:W-:Y:S05]  /*2c20*/  CALL.REL.NOINC `($__internal_2_$__cuda_sm20_sqrt_rn_f32_slowpath) ;  /* 0x0000003000c07944 */ /* 0x000fea0003c00000 */
[----:B------:R-:W-:Y:S05]  /*2c30*/  BRA `(.L_x_18) ;  /* 0x0000000000107947 */ /* 0x000fea0003800000 */
.L_x_17:
[----:B------:R-:W-:Y:S01]  /*2c40*/  FMUL.FTZ R30, R9, R8 ;  /* 0x00000008091e7220 */ /* 0x000fe20000410000 */
[----:B------:R-:W-:-:S03]  /*2c50*/  FMUL.FTZ R4, R8, 0.5 ;  /* 0x3f00000008047820 */ /* 0x000fc60000410000 */
[----:B------:R-:W-:-:S04]  /*2c60*/  FFMA R7, -R30, R30, R9 ;  /* 0x0000001e1e077223 */ /* 0x000fc80000000109 */
[----:B------:R-:W-:-:S07]  /*2c70*/  FFMA R30, R7, R4, R30 ;  /* 0x00000004071e7223 */ /* 0x000fce000000001e */
.L_x_18:
[----:B------:R-:W-:Y:S05]  /*2c80*/  BSYNC.RECONVERGENT B2 ;  /* 0x0000000000027941 */ /* 0x000fea0003800200 */
.L_x_16:
[----:B------:R-:W0:Y:S01]  /*2c90*/  MUFU.RSQ64H R15, R25 ;  /* 0x00000019000f7308 */ /* 0x000e220000001c00 */
[----:B------:R-:W-:Y:S02]  /*2ca0*/  VIADD R14, R25, 0xfcb00000 ;  /* 0xfcb00000190e7836 */ /* 0x000fe40000000000 */
[----:B------:R-:W-:Y:S01]  /*2cb0*/  FMUL.RZ R22, R22, 0.15915493667125701904 ;  /* 0x3e22f98316167820 */ /* 0x000fe2000040c000 */
[----:B------:R-:W-:Y:S01]  /*2cc0*/  IMAD.MOV.U32 R42, RZ, RZ, 0x0 ;  /* 0x00000000ff2a7424 */ /* 0x000fe200078e00ff */
[----:B------:R-:W-:Y:S01]  /*2cd0*/  UMOV UR4, 0x793dd97f ;  /* 0x793dd97f00047882 */ /* 0x000fe20000000000 */
[----:B------:R-:W-:Y:S01]  /*2ce0*/  IMAD.MOV.U32 R43, RZ, RZ, 0x3fd80000 ;  /* 0x3fd80000ff2b7424 */ /* 0x000fe200078e00ff */
[----:B------:R-:W-:Y:S01]  /*2cf0*/  ISETP.GE.U32.AND P0, PT, R14, 0x7ca00000, PT ;  /* 0x7ca000000e00780c */ /* 0x000fe20003f06070 */
[----:B------:R-:W-:Y:S01]  /*2d00*/  UMOV UR5, 0x3fa5a858 ;  /* 0x3fa5a85800057882 */ /* 0x000fe20000000000 */
[----:B------:R-:W1:Y:S01]  /*2d10*/  MUFU.SIN R9, R22 ;  /* 0x0000001600097308 */ /* 0x000e620000000400 */
[----:B------:R-:W-:Y:S01]  /*2d20*/  DADD R38, -R24, UR4 ;  /* 0x0000000418267e29 */ /* 0x000fe20008000100 */
[----:B------:R-:W-:Y:S01]  /*2d30*/  UMOV UR6, 0x6a161e4f ;  /* 0x6a161e4f00067882 */ /* 0x000fe20000000000 */
[----:B------:R-:W-:Y:S01]  /*2d40*/  UMOV UR7, 0x3fbef34d ;  /* 0x3fbef34d00077882 */ /* 0x000fe20000000000 */
[----:B------:R-:W-:Y:S01]  /*2d50*/  UMOV UR4, 0xe43390b7 ;  /* 0xe43390b700047882 */ /* 0x000fe20000000000 */
[----:B------:R-:W-:Y:S01]  /*2d60*/  UMOV UR5, 0x3f69e7c6 ;  /* 0x3f69e7c600057882 */ /* 0x000fe20000000000 */
[----:B------:R-:W-:Y:S02]  /*2d70*/  BSSY.RECONVERGENT B2, `(.L_x_19) ;  /* 0x0000017000027945 */ /* 0x000fe40003800200 */
[----:B------:R-:W2:Y:S01]  /*2d80*/  MUFU.COS R4, R22 ;  /* 0x0000001600047308 */ /* 0x000ea20000000000 */
[----:B0-----:R-:W-:-:S02]  /*2d90*/  DMUL R6, R14, R14 ;  /* 0x0000000e0e067228 */ /* 0x001fc40000000000 */
[----:B------:R-:W-:-:S06]  /*2da0*/  DMUL R38, R38, UR6 ;  /* 0x0000000626267c28 */ /* 0x000fcc0008000000 */
[----:B------:R-:W-:Y:S01]  /*2db0*/  DFMA R6, -R6, R24, 1 ;  /* 0x3ff000000606742b */ /* 0x000fe20000000118 */
[----:B-1----:R-:W-:-:S06]  /*2dc0*/  FMUL R20, R9, R30 ;  /* 0x0000001e09147220 */ /* 0x002fcc0000400000 */
[----:B------:R-:W0:Y:S01]  /*2dd0*/  F2F.F64.F32 R20, R20 ;  /* 0x0000001400147310 */ /* 0x000e220000201800 */
[----:B------:R-:W-:Y:S01]  /*2de0*/  DFMA R42, R6, R42, 0.5 ;  /* 0x3fe00000062a742b */ /* 0x000fe2000000002a */
[----:B--2---:R-:W-:Y:S01]  /*2df0*/  FMUL R30, R4, R30 ;  /* 0x0000001e041e7220 */ /* 0x004fe20000400000 */
[----:B------:R-:W-:-:S08]  /*2e00*/  DMUL R6, R14, R6 ;  /* 0x000000060e067228 */ /* 0x000fd00000000000 */
[----:B------:R-:W-:Y:S02]  /*2e10*/  DFMA R42, R42, R6, R14 ;  /* 0x000000062a2a722b */ /* 0x000fe4000000000e */
[----:B0-----:R-:W-:-:S06]  /*2e20*/  DMUL R20, R20, UR4 ;  /* 0x0000000414147c28 */ /* 0x001fcc0008000000 */
[----:B------:R-:W-:Y:S02]  /*2e30*/  DMUL R8, R42, R24 ;  /* 0x000000182a087228 */ /* 0x000fe40000000000 */
[----:B------:R-:W-:Y:S02]  /*2e40*/  VIADD R7, R43, 0xfff00000 ;  /* 0xfff000002b077836 */ /* 0x000fe40000000000 */
[----:B------:R-:W-:-:S04]  /*2e50*/  IMAD.MOV.U32 R6, RZ, RZ, R42 ;  /* 0x000000ffff067224 */ /* 0x000fc800078e002a */
[----:B------:R-:W-:-:S08]  /*2e60*/  DFMA R40, R8, -R8, R24 ;  /* 0x800000080828722b */ /* 0x000fd00000000018 */
[----:B------:R-:W-:Y:S01]  /*2e70*/  DFMA R44, R40, R6, R8 ;  /* 0x00000006282c722b */ /* 0x000fe20000000008 */
[----:B------:R-:W-:Y:S10]  /*2e80*/  @!P0 BRA `(.L_x_20) ;  /* 0x0000000000148947 */ /* 0x000ff40003800000 */
[----:B------:R-:W-:Y:S01]  /*2e90*/  IMAD.MOV.U32 R6, RZ, RZ, R42 ;  /* 0x000000ffff067224 */ /* 0x000fe200078e002a */
[----:B------:R-:W-:Y:S01]  /*2ea0*/  MOV R4, 0x2ee0 ;  /* 0x00002ee000047802 */ /* 0x000fe20000000f00 */
[----:B------:R-:W-:Y:S02]  /*2eb0*/  IMAD.MOV.U32 R22, RZ, RZ, R24 ;  /* 0x000000ffff167224 */ /* 0x000fe400078e0018 */
[----:B------:R-:W-:-:S07]  /*2ec0*/  IMAD.MOV.U32 R15, RZ, RZ, R25 ;  /* 0x000000ffff0f7224 */ /* 0x000fce00078e0019 */
[----:B------:R-:W-:Y:S05]  /*2ed0*/  CALL.REL.NOINC `($__internal_1_$__cuda_sm20_dsqrt_rn_f64_mediumpath_v1) ;  /* 0x0000002c00687944 */ /* 0x000fea0003c00000 */
.L_x_20:
[----:B------:R-:W-:Y:S05]  /*2ee0*/  BSYNC.RECONVERGENT B2 ;  /* 0x0000000000027941 */ /* 0x000fea0003800200 */
.L_x_19:
[----:B------:R-:W-:Y:S01]  /*2ef0*/  UMOV UR4, 0x6f0068dc ;  /* 0x6f0068dc00047882 */ /* 0x000fe20000000000 */
[----:B------:R-:W-:Y:S01]  /*2f00*/  UMOV UR5, 0x3fc50481 ;  /* 0x3fc5048100057882 */ /* 0x000fe20000000000 */
[----:B------:R-:W-:Y:S01]  /*2f10*/  IMAD.MOV.U32 R40, RZ, RZ, 0x0 ;  /* 0x00000000ff287424 */ /* 0x000fe200078e00ff */
[----:B------:R-:W-:Y:S01]  /*2f20*/  DMUL R44, R44, UR4 ;  /* 0x000000042c2c7c28 */ /* 0x000fe20008000000 */
[----:B------:R-:W-:Y:S01]  /*2f30*/  UMOV UR4, 0x88e368f1 ;  /* 0x88e368f100047882 */ /* 0x000fe20000000000 */
[----:B------:R-:W-:Y:S01]  /*2f40*/  UMOV UR5, 0x3ee4f8b5 ;  /* 0x3ee4f8b500057882 */ /* 0x000fe20000000000 */
[----:B------:R-:W-:Y:S01]  /*2f50*/  IMAD.MOV.U32 R41, RZ, RZ, 0x3fd80000 ;  /* 0x3fd80000ff297424 */ /* 0x000fe200078e00ff */
[C---:B------:R-:W-:Y:S01]  /*2f60*/  DADD R10, R20.reuse, R10 ;  /* 0x00000000140a7229 */ /* 0x040fe2000000000a */
[----:B------:R-:W-:Y:S01]  /*2f70*/  UMOV UR6, 0x6a161e4f ;  /* 0x6a161e4f00067882 */ /* 0x000fe20000000000 */
[----:B------:R-:W-:Y:S01]  /*2f80*/  UMOV UR7, 0x3fbef34d ;  /* 0x3fbef34d00077882 */ /* 0x000fe20000000000 */
[----:B------:R-:W-:Y:S01]  /*2f90*/  BSSY.RECONVERGENT B2, `(.L_x_21) ;  /* 0x0000021000027945 */ /* 0x000fe20003800200 */
[----:B------:R-:W-:-:S08]  /*2fa0*/  DMUL R44, R20, R44 ;  /* 0x0000002c142c7228 */ /* 0x000fd00000000000 */
[----:B------:R-:W-:Y:S01]  /*2fb0*/  DFMA R38, R38, UR4, R44 ;  /* 0x0000000426267c2b */ /* 0x000fe2000800002c */
[----:B------:R-:W-:Y:S01]  /*2fc0*/  UMOV UR4, 0x793dd97f ;  /* 0x793dd97f00047882 */ /* 0x000fe20000000000 */
[----:B------:R-:W-:-:S06]  /*2fd0*/  UMOV UR5, 0x3fa5a858 ;  /* 0x3fa5a85800057882 */ /* 0x000fcc0000000000 */
[----:B------:R-:W-:Y:S02]  /*2fe0*/  DADD R24, R38, R24 ;  /* 0x0000000026187229 */ /* 0x000fe40000000018 */
[----:B------:R-:W0:Y:S06]  /*2ff0*/  F2F.F64.F32 R38, R30 ;  /* 0x0000001e00267310 */ /* 0x000e2c0000201800 */
[----:B------:R-:W-:Y:S01]  /*3000*/  DADD R44, -R24, UR4 ;  /* 0x00000004182c7e29 */ /* 0x000fe20008000100 */
[----:B------:R-:W-:Y:S01]  /*3010*/  UMOV UR4, 0xe43390b7 ;  /* 0xe43390b700047882 */ /* 0x000fe20000000000 */
[----:B------:R-:W1:Y:S01]  /*3020*/  MUFU.RSQ64H R15, R25 ;  /* 0x00000019000f7308 */ /* 0x000e620000001c00 */
[----:B------:R-:W-:Y:S01]  /*3030*/  VIADD R14, R25, 0xfcb00000 ;  /* 0xfcb00000190e7836 */ /* 0x000fe20000000000 */
[----:B------:R-:W-:-:S04]  /*3040*/  UMOV UR5, 0x3f69e7c6 ;  /* 0x3f69e7c600057882 */ /* 0x000fc80000000000 */
[----:B------:R-:W-:Y:S01]  /*3050*/  ISETP.GE.U32.AND P0, PT, R14, 0x7ca00000, PT ;  /* 0x7ca000000e00780c */ /* 0x000fe20003f06070 */
[----:B0-----:R-:W-:Y:S02]  /*3060*/  DMUL R20, R38, UR4 ;  /* 0x0000000426147c28 */ /* 0x001fe40008000000 */
[----:B------:R-:W-:Y:S02]  /*3070*/  DMUL R38, R44, UR6 ;  /* 0x000000062c267c28 */ /* 0x000fe40008000000 */
[----:B-1----:R-:W-:-:S08]  /*3080*/  DMUL R6, R14, R14 ;  /* 0x0000000e0e067228 */ /* 0x002fd00000000000 */
[----:B------:R-:W-:-:S08]  /*3090*/  DFMA R6, R24, -R6, 1 ;  /* 0x3ff000001806742b */ /* 0x000fd00000000806 */
[----:B------:R-:W-:Y:S02]  /*30a0*/  DFMA R40, R6, R40, 0.5 ;  /* 0x3fe000000628742b */ /* 0x000fe40000000028 */
[----:B------:R-:W-:-:S08]  /*30b0*/  DMUL R6, R14, R6 ;  /* 0x000000060e067228 */ /* 0x000fd00000000000 */
[----:B------:R-:W-:-:S08]  /*30c0*/  DFMA R40, R40, R6, R14 ;  /* 0x000000062828722b */ /* 0x000fd0000000000e */
        /* <DEDUP_REMOVED lines=9> */
[----:B------:R-:W-:Y:S02]  /*3160*/  IMAD.MOV.U32 R41, RZ, RZ, R43 ;  /* 0x000000ffff297224 */ /* 0x000fe400078e002b */
[----:B------:R-:W-:Y:S02]  /*3170*/  IMAD.MOV.U32 R22, RZ, RZ, R24 ;  /* 0x000000ffff167224 */ /* 0x000fe400078e0018 */
[----:B------:R-:W-:-:S07]  /*3180*/  IMAD.MOV.U32 R15, RZ, RZ, R25 ;  /* 0x000000ffff0f7224 */ /* 0x000fce00078e0019 */
[----:B------:R-:W-:Y:S05]  /*3190*/  CALL.REL.NOINC `($__internal_1_$__cuda_sm20_dsqrt_rn_f64_mediumpath_v1) ;  /* 0x0000002800b87944 */ /* 0x000fea0003c00000 */
.L_x_22:
[----:B------:R-:W-:Y:S05]  /*31a0*/  BSYNC.RECONVERGENT B2 ;  /* 0x0000000000027941 */ /* 0x000fea0003800200 */
.L_x_21:
[----:B------:R-:W-:Y:S01]  /*31b0*/  UMOV UR4, 0x6f0068dc ;  /* 0x6f0068dc00047882 */ /* 0x000fe20000000000 */
[----:B------:R-:W-:Y:S01]  /*31c0*/  UMOV UR5, 0x3fc50481 ;  /* 0x3fc5048100057882 */ /* 0x000fe20000000000 */
[----:B------:R-:W-:Y:S01]  /*31d0*/  VIADD R3, R3, 0xb0f8a ;  /* 0x000b0f8a03037836 */ /* 0x000fe20000000000 */
[----:B------:R-:W-:Y:S01]  /*31e0*/  DMUL R44, R44, UR4 ;  /* 0x000000042c2c7c28 */ /* 0x000fe20008000000 */
[----:B------:R-:W-:Y:S01]  /*31f0*/  UMOV UR4, 0x88e368f1 ;  /* 0x88e368f100047882 */ /* 0x000fe20000000000 */
[----:B------:R-:W-:Y:S01]  /*3200*/  UMOV UR5, 0x3ee4f8b5 ;  /* 0x3ee4f8b500057882 */ /* 0x000fe20000000000 */
[----:B------:R-:W-:Y:S01]  /*3210*/  DADD R10, R10, R20 ;  /* 0x000000000a0a7229 */ /* 0x000fe20000000014 */
[----:B------:R-:W-:Y:S01]  /*3220*/  ISETP.NE.AND P0, PT, R3, 0x159fe14d, PT ;  /* 0x159fe14d0300780c */ /* 0x000fe20003f05270 */
[----:B------:R-:W-:Y:S02]  /*3230*/  VIADD R5, R5, 0xb0f8a ;  /* 0x000b0f8a05057836 */ /* 0x000fe40000000000 */
[----:B------:R-:W-:Y:S01]  /*3240*/  IMAD.MOV.U32 R30, RZ, RZ, R0 ;  /* 0x000000ffff1e7224 */ /* 0x000fe200078e0000 */
[----:B------:R-:W-:-:S08]  /*3250*/  DMUL R44, R20, R44 ;  /* 0x0000002c142c7228 */ /* 0x000fd00000000000 */
[----:B------:R-:W-:-:S08]  /*3260*/  DFMA R38, R38, UR4, R44 ;  /* 0x0000000426267c2b */ /* 0x000fd0000800002c */
[----:B------:R-:W-:Y:S01]  /*3270*/  DADD R24, R24, R38 ;  /* 0x0000000018187229 */ /* 0x000fe20000000026 */
[----:B------:R-:W-:Y:S10]  /*3280*/  @P0 BRA `(.L_x_23) ;  /* 0xfffffff400800947 */ /* 0x000ff4000383ffff */
[----:B------:R-:W-:Y:S05]  /*3290*/  BSYNC.RECONVERGENT B1 ;  /* 0x0000000000017941 */ /* 0x000fea0003800200 */
.L_x_15:
[----:B------:R-:W0:Y:S01]  /*32a0*/  MUFU.RSQ64H R15, R13 ;  /* 0x0000000d000f7308 */ /* 0x000e220000001c00 */
[----:B------:R-:W-:Y:S01]  /*32b0*/  VIADD R14, R13, 0xfcb00000 ;  /* 0xfcb000000d0e7836 */ /* 0x000fe20000000000 */
[----:B------:R-:W-:Y:S01]  /*32c0*/  UMOV UR4, 0x793dd97f ;  /* 0x793dd97f00047882 */ /* 0x000fe20000000000 */
[----:B------:R-:W-:Y:S01]  /*32d0*/  IMAD.MOV.U32 R38, RZ, RZ, 0x0 ;  /* 0x00000000ff267424 */ /* 0x000fe200078e00ff */
[----:B------:R-:W-:Y:S01]  /*32e0*/  UMOV UR5, 0x3fa5a858 ;  /* 0x3fa5a85800057882 */ /* 0x000fe20000000000 */
[----:B------:R-:W-:Y:S01]  /*32f0*/  IMAD.MOV.U32 R39, RZ, RZ, 0x3fd80000 ;  /* 0x3fd80000ff277424 */ /* 0x000fe200078e00ff */
[----:B------:R-:W-:Y:S01]  /*3300*/  ISETP.GE.U32.AND P0, PT, R14, 0x7ca00000, PT ;  /* 0x7ca000000e00780c */ /* 0x000fe20003f06070 */
[----:B------:R-:W-:Y:S01]  /*3310*/  DADD R20, -R12, UR4 ;  /* 0x000000040c147e29 */ /* 0x000fe20008000100 */
[----:B------:R-:W-:Y:S01]  /*3320*/  UMOV UR4, 0x6a161e4f ;  /* 0x6a161e4f00047882 */ /* 0x000fe20000000000 */
[----:B------:R-:W-:Y:S01]  /*3330*/  UMOV UR5, 0x3fbef34d ;  /* 0x3fbef34d00057882 */ /* 0x000fe20000000000 */
[----:B------:R-:W-:Y:S05]  /*3340*/  BSSY.RECONVERGENT B1, `(.L_x_24) ;  /* 0x0000014000017945 */ /* 0x000fea0003800200 */
[----:B------:R-:W-:-:S02]  /*3350*/  DMUL R20, R20, UR4 ;  /* 0x0000000414147c28 */ /* 0x000fc40008000000 */
[----:B0-----:R-:W-:-:S08]  /*3360*/  DMUL R6, R14, R14 ;  /* 0x0000000e0e067228 */ /* 0x001fd00000000000 */
[----:B------:R-:W-:-:S08]  /*3370*/  DFMA R6, -R6, R12, 1 ;  /* 0x3ff000000606742b */ /* 0x000fd0000000010c */
        /* <DEDUP_REMOVED lines=14> */
[----:B------:R-:W-:Y:S02]  /*3460*/  IMAD.MOV.U32 R42, RZ, RZ, R44 ;  /* 0x000000ffff2a7224 */ /* 0x000fe400078e002c */
[----:B------:R-:W-:-:S07]  /*3470*/  IMAD.MOV.U32 R43, RZ, RZ, R45 ;  /* 0x000000ffff2b7224 */ /* 0x000fce00078e002d */
.L_x_25:
[----:B------:R-:W-:Y:S05]  /*3480*/  BSYNC.RECONVERGENT B1 ;  /* 0x0000000000017941 */ /* 0x000fea0003800200 */
.L_x_24:
[----:B------:R-:W-:Y:S01]  /*3490*/  UMOV UR4, 0x6f0068dc ;  /* 0x6f0068dc00047882 */ /* 0x000fe20000000000 */
[----:B------:R-:W-:Y:S01]  /*34a0*/  UMOV UR5, 0x3fc50481 ;  /* 0x3fc5048100057882 */ /* 0x000fe20000000000 */
[----:B------:R-:W-:Y:S01]  /*34b0*/  DADD R6, R10, -R26 ;  /* 0x000000000a067229 */ /* 0x000fe2000000081a */
[----:B------:R-:W-:Y:S01]  /*34c0*/  IMAD.WIDE.U32 R8, R37, 0x8, R18 ;  /* 0x0000000825087825 */ /* 0x000fe200078e0012 */
[----:B------:R-:W-:Y:S01]  /*34d0*/  DMUL R42, R42, UR4 ;  /* 0x000000042a2a7c28 */ /* 0x000fe20008000000 */
[----:B------:R-:W-:Y:S01]  /*34e0*/  UMOV UR4, 0x47ae147b ;  /* 0x47ae147b00047882 */ /* 0x000fe20000000000 */
[----:B------:R-:W-:Y:S01]  /*34f0*/  UMOV UR5, 0x3f847ae1 ;  /* 0x3f847ae100057882 */ /* 0x000fe20000000000 */
[----:B------:R-:W-:Y:S02]  /*3500*/  VIADD R22, R5, 0xfffa783b ;  /* 0xfffa783b05167836 */ /* 0x000fe40000000000 */
[----:B------:R-:W-:Y:S02]  /*3510*/  IMAD.MOV.U32 R30, RZ, RZ, R0 ;  /* 0x000000ffff1e7224 */ /* 0x000fe400078e0000 */
[----:B------:R-:W-:Y:S01]  /*3520*/  IMAD.MOV.U32 R26, RZ, RZ, R10 ;  /* 0x000000ffff1a7224 */ /* 0x000fe200078e000a */
[----:B------:R-:W-:Y:S01]  /*3530*/  DMUL R6, R42, R6 ;  /* 0x000000062a067228 */ /* 0x000fe20000000000 */
[----:B------:R-:W-:-:S07]  /*3540*/  IMAD.MOV.U32 R27, RZ, RZ, R11 ;  /* 0x000000ffff1b7224 */ /* 0x000fce00078e000b */
[----:B------:R-:W-:-:S08]  /*3550*/  DFMA R6, R20, UR4, R6 ;  /* 0x0000000414067c2b */ /* 0x000fd00008000006 */
[----:B------:R-:W-:Y:S01]  /*3560*/  DADD R12, R6, R12 ;  /* 0x00000000060c7229 */ /* 0x000fe2000000000c */
[----:B------:R-:W-:-:S04]  /*3570*/  IMAD.WIDE.U32 R6, R37, 0x8, R16 ;  /* 0x0000000825067825 */ /* 0x000fc800078e0010 */
[----:B------:R-:W-:Y:S02]  /*3580*/  VIADD R37, R37, 0x1 ;  /* 0x0000000125257836 */ /* 0x000fe40000000000 */
[----:B------:R0:W-:Y:S04]  /*3590*/  ST.E.64 desc[UR36][R6.64], R12 ;  /* 0x0000000c06007985 */ /* 0x0001e8000c101b24 */
[----:B------:R0:W-:Y:S01]  /*35a0*/  ST.E.64 desc[UR36][R8.64], R24 ;  /* 0x0000001808007985 */ /* 0x0001e2000c101b24 */
[----:B------:R-:W-:-:S13]  /*35b0*/  ISETP.NE.AND P0, PT, R37, 0x64, PT ;  /* 0x000000642500780c */ /* 0x000fda0003f05270 */
[----:B0-----:R-:W-:Y:S05]  /*35c0*/  @P0 BRA `(.L_x_26) ;  /* 0xfffffff000a40947 */ /* 0x001fea000383ffff */
[----:B------:R-:W-:Y:S05]  /*35d0*/  BSYNC.RECONVERGENT B0 ;  /* 0x0000000000007941 */ /* 0x000fea0003800200 */
.L_x_14:
[----:B------:R-:W2:Y:S01]  /*35e0*/  LD.E.64 R4, desc[UR36][R18.64+0x318] ;  /* 0x0003182412047980 */ /* 0x000ea2000c101b00 */
[----:B------:R-:W0:Y:S01]  /*35f0*/  S2UR UR5, SR_CgaCtaId ;  /* 0x00000000000579c3 */ /* 0x000e220000008800 */
[----:B------:R-:W-:Y:S01]  /*3600*/  UMOV UR4, 0x400 ;  /* 0x0000040000047882 */ /* 0x000fe20000000000 */
[----:B------:R-:W-:Y:S01]  /*3610*/  BSSY.RECONVERGENT B0, `(.L_x_27) ;  /* 0x0000088000007945 */ /* 0x000fe20003800200 */
[----:B------:R-:W-:Y:S01]  /*3620*/  UIADD3 UR4, UPT, UPT, UR4, 0x320, URZ ;  /* 0x0000032004047890 */ /* 0x000fe2000fffe0ff */
[----:B------:R-:W-:Y:S01]  /*3630*/  IMAD.MOV.U32 R3, RZ, RZ, RZ ;  /* 0x000000ffff037224 */ /* 0x000fe200078e00ff */
[----:B------:R-:W-:Y:S01]  /*3640*/  CS2R R12, SRZ ;  /* 0x00000000000c7805 */ /* 0x000fe2000001ff00 */
[----:B------:R-:W-:Y:S02]  /*3650*/  IMAD.MOV.U32 R43, RZ, RZ, RZ ;  /* 0x000000ffff2b7224 */ /* 0x000fe400078e00ff */
[----:B------:R-:W-:Y:S01]  /*3660*/  IMAD.MOV.U32 R45, RZ, RZ, RZ ;  /* 0x000000ffff2d7224 */ /* 0x000fe200078e00ff */
[----:B0-----:R-:W-:-:S06]  /*3670*/  ULEA UR4, UR5, UR4, 0x18 ;  /* 0x0000000405047291 */ /* 0x001fcc000f8ec0ff */
[----:B------:R-:W-:-:S05]  /*3680*/  LEA R7, R33, UR4, 0x3 ;  /* 0x0000000421077c11 */ /* 0x000fca000f8e18ff */
[----:B--2---:R0:W-:Y:S02]  /*3690*/  STS.64 [R7], R4 ;  /* 0x0000000407007388 */ /* 0x0041e40000000a00 */
.L_x_43:
[C---:B0-----:R-:W-:Y:S02]  /*36a0*/  IADD3 R4, P0, PT, R43.reuse, R18, RZ ;  /* 0x000000122b047210 */ /* 0x041fe40007f1e0ff */
[----:B------:R-:W-:-:S03]  /*36b0*/  IADD3 R6, P1, PT, R43, R16, RZ ;  /* 0x000000102b067210 */ /* 0x000fc60007f3e0ff */
[C---:B------:R-:W-:Y:S02]  /*36c0*/  IMAD.X R5, R45.reuse, 0x1, R19, P0 ;  /* 0x000000012d057824 */ /* 0x040fe400000e0613 */
[----:B------:R-:W-:-:S03]  /*36d0*/  IMAD.X R7, R45, 0x1, R17, P1 ;  /* 0x000000012d077824 */ /* 0x000fc600008e0611 */
[----:B------:R-:W2:Y:S04]  /*36e0*/  LD.E.64 R10, desc[UR36][R4.64] ;  /* 0x00000024040a7980 */ /* 0x000ea8000c101b00 */
[----:B------:R-:W2:Y:S01]  /*36f0*/  LD.E.64 R8, desc[UR36][R6.64] ;  /* 0x0000002406087980 */ /* 0x000ea2000c101b00 */
[----:B------:R-:W-:Y:S01]  /*3700*/  VIADD R3, R3, 0x4 ;  /* 0x0000000403037836 */ /* 0x000fe20000000000 */
[----:B------:R-:W-:Y:S01]  /*3710*/  BSSY.RECONVERGENT B1, `(.L_x_28) ;  /* 0x0000007000017945 */ /* 0x000fe20003800200 */
[----:B------:R-:W-:-:S03]  /*3720*/  MOV R0, 0x3780 ;  /* 0x0000378000007802 */ /* 0x000fc60000000f00 */
[----:B------:R-:W-:Y:S01]  /*3730*/  ISETP.NE.AND P0, PT, R3, 0x64, PT ;  /* 0x000000640300780c */ /* 0x000fe20003f05270 */
[----:B--2---:R-:W-:-:S08]  /*3740*/  DADD R10, R10, -R8 ;  /* 0x000000000a0a7229 */ /* 0x004fd00000000808 */
[----:B------:R-:W-:-:S10]  /*3750*/  DADD R20, -RZ, |R10| ;  /* 0x00000000ff147229 */ /* 0x000fd4000000050a */
[----:B------:R-:W-:-:S07]  /*3760*/  IMAD.MOV.U32 R34, RZ, RZ, R21 ;  /* 0x000000ffff227224 */ /* 0x000fce00078e0015 */
[----:B------:R-:W-:Y:S05]  /*3770*/  CALL.REL.NOINC `($_Z17euler_for_unknownPdS_$__internal_accurate_pow) ;  /* 0x00000028004c7944 */ /* 0x000fea0003c00000 */
[----:B------:R-:W-:Y:S05]  /*3780*/  BSYNC.RECONVERGENT B1 ;  /* 0x0000000000017941 */ /* 0x000fea0003800200 */
.L_x_28:
[----:B------:R-:W2:Y:S04]  /*3790*/  LD.E.64 R20, desc[UR36][R4.64+0x8] ;  /* 0x0000082404147980 */ /* 0x000ea8000c101b00 */
[----:B------:R-:W2:Y:S01]  /*37a0*/  LD.E.64 R22, desc[UR36][R6.64+0x8] ;  /* 0x0000082406167980 */ /* 0x000ea2000c101b00 */
[C---:B------:R-:W-:Y:S01]  /*37b0*/  DADD R8, R10.reuse, 2 ;  /* 0x400000000a087429 */ /* 0x040fe20000000000 */
[----:B------:R-:W-:Y:S01]  /*37c0*/  BSSY.RECONVERGENT B1, `(.L_x_29) ;  /* 0x0000010000017945 */ /* 0x000fe20003800200 */
[C---:B------:R-:W-:Y:S02]  /*37d0*/  DSETP.NEU.AND P1, PT, R10.reuse, RZ, PT ;  /* 0x000000ff0a00722a */ /* 0x040fe40003f2d000 */
[----:B------:R-:W-:-:S04]  /*37e0*/  DSETP.NEU.AND P3, PT, R10, 1, PT ;  /* 0x3ff000000a00742a */ /* 0x000fc80003f6d000 */
[----:B------:R-:W-:Y:S02]  /*37f0*/  FSEL R14, R14, RZ, P1 ;  /* 0x000000ff0e0e7208 */ /* 0x000fe40000800000 */
[----:B------:R-:W-:Y:S02]  /*3800*/  LOP3.LUT R0, R9, 0x7ff00000, RZ, 0xc0, !PT ;  /* 0x7ff0000009007812 */ /* 0x000fe400078ec0ff */
[----:B------:R-:W-:Y:S02]  /*3810*/  FSEL R15, R24, RZ, P1 ;  /* 0x000000ff180f7208 */ /* 0x000fe40000800000 */
[----:B------:R-:W-:Y:S01]  /*3820*/  ISETP.NE.AND P2, PT, R0, 0x7ff00000, PT ;  /* 0x7ff000000000780c */ /* 0x000fe20003f45270 */
[----:B--2---:R-:W-:-:S08]  /*3830*/  DADD R8, R20, -R22 ;  /* 0x0000000014087229 */ /* 0x004fd00000000816 */
[----:B------:R-:W-:-:S04]  /*3840*/  DADD R20, -RZ, |R8| ;  /* 0x00000000ff147229 */ /* 0x000fc80000000508 */
[----:B------:R-:W-:Y:S07]  /*3850*/  @P2 BRA `(.L_x_30) ;  /* 0x0000000000182947 */ /* 0x000fee0003800000 */
[----:B------:R-:W-:-:S14]  /*3860*/  DSETP.NAN.AND P1, PT, R10, R10, PT ;  /* 0x0000000a0a00722a */ /* 0x000fdc0003f28000 */
[----:B------:R-:W-:Y:S01]  /*3870*/  @P1 DADD R14, R10, 2 ;  /* 0x400000000a0e1429 */ /* 0x000fe20000000000 */
[----:B------:R-:W-:Y:S10]  /*3880*/  @P1 BRA `(.L_x_30) ;  /* 0x00000000000c1947 */ /* 0x000ff40003800000 */
[----:B------:R-:W-:-:S14]  /*3890*/  DSETP.NEU.AND P1, PT, |R10|, +INF , PT ;  /* 0x7ff000000a00742a */ /* 0x000fdc0003f2d200 */
[----:B------:R-:W-:Y:S02]  /*38a0*/  @!P1 IMAD.MOV.U32 R14, RZ, RZ, 0x0 ;  /* 0x00000000ff0e9424 */ /* 0x000fe400078e00ff */
[----:B------:R-:W-:-:S07]  /*38b0*/  @!P1 IMAD.MOV.U32 R15, RZ, RZ, 0x7ff00000 ;  /* 0x7ff00000ff0f9424 */ /* 0x000fce00078e00ff */
.L_x_30:
[----:B------:R-:W-:Y:S05]  /*38c0*/  BSYNC.RECONVERGENT B1 ;  /* 0x0000000000017941 */ /* 0x000fea0003800200 */
.L_x_29:
[----:B------:R-:W-:Y:S01]  /*38d0*/  FSEL R10, R14, RZ, P3 ;  /* 0x000000ff0e0a7208 */ /* 0x000fe20001800000 */
[----:B------:R-:W-:Y:S01]  /*38e0*/  BSSY.RECONVERGENT B1, `(.L_x_31) ;  /* 0x0000006000017945 */ /* 0x000fe20003800200 */
[----:B------:R-:W-:Y:S01]  /*38f0*/  FSEL R11, R15, 1.875, P3 ;  /* 0x3ff000000f0b7808 */ /* 0x000fe20001800000 */
[----:B------:R-:W-:Y:S01]  /*3900*/  IMAD.MOV.U32 R34, RZ, RZ, R21 ;  /* 0x000000ffff227224 */ /* 0x000fe200078e0015 */
[----:B------:R-:W-:-:S04]  /*3910*/  MOV R0, 0x3940 ;  /* 0x0000394000007802 */ /* 0x000fc80000000f00 */
[----:B------:R-:W-:-:S11]  /*3920*/  DADD R10, R12, R10 ;  /* 0x000000000c0a7229 */ /* 0x000fd6000000000a */
[----:B------:R-:W-:Y:S05]  /*3930*/  CALL.REL.NOINC `($_Z17euler_for_unknownPdS_$__internal_accurate_pow) ;  /* 0x0000002400dc7944 */ /* 0x000fea0003c00000 */
[----:B------:R-:W-:Y:S05]  /*3940*/  BSYNC.RECONVERGENT B1 ;  /* 0x0000000000017941 */ /* 0x000fea0003800200 */
.L_x_31:
[C---:B------:R-:W-:Y:S01]  /*3950*/  DADD R12, R8.reuse, 2 ;  /* 0x40000000080c7429 */ /* 0x040fe20000000000 */
[----:B------:R-:W-:Y:S01]  /*3960*/  BSSY.RECONVERGENT B1, `(.L_x_32) ;  /* 0x000000f000017945 */ /* 0x000fe20003800200 */
[----:B------:R-:W-:-:S06]  /*3970*/  DSETP.NEU.AND P1, PT, R8, RZ, PT ;  /* 0x000000ff0800722a */ /* 0x000fcc0003f2d000 */
[----:B------:R-:W-:Y:S02]  /*3980*/  FSEL R14, R14, RZ, P1 ;  /* 0x000000ff0e0e7208 */ /* 0x000fe40000800000 */
[----:B------:R-:W-:Y:S02]  /*3990*/  LOP3.LUT R12, R13, 0x7ff00000, RZ, 0xc0, !PT ;  /* 0x7ff000000d0c7812 */ /* 0x000fe400078ec0ff */
[----:B------:R-:W-:Y:S02]  /*39a0*/  FSEL R15, R24, RZ, P1 ;  /* 0x000000ff180f7208 */ /* 0x000fe40000800000 */
[----:B------:R-:W-:-:S13]  /*39b0*/  ISETP.NE.AND P2, PT, R12, 0x7ff00000, PT ;  /* 0x7ff000000c00780c */ /* 0x000fda0003f45270 */
[----:B------:R-:W-:Y:S05]  /*39c0*/  @P2 BRA `(.L_x_33) ;  /* 0x0000000000202947 */ /* 0x000fea0003800000 */
[----:B------:R-:W-:-:S14]  /*39d0*/  DSETP.NAN.AND P1, PT, R8, R8, PT ;  /* 0x000000080800722a */ /* 0x000fdc0003f28000 */
[----:B------:R-:W-:Y:S05]  /*39e0*/  @P1 BRA `(.L_x_34) ;  /* 0x0000000000141947 */ /* 0x000fea0003800000 */
[----:B------:R-:W-:-:S14]  /*39f0*/  DSETP.NEU.AND P1, PT, |R8|, +INF , PT ;  /* 0x7ff000000800742a */ /* 0x000fdc0003f2d200 */
[----:B------:R-:W-:Y:S05]  /*3a00*/  @P1 BRA `(.L_x_33) ;  /* 0x0000000000101947 */ /* 0x000fea0003800000 */
[----:B------:R-:W-:Y:S02]  /*3a10*/  IMAD.MOV.U32 R14, RZ, RZ, 0x0 ;  /* 0x00000000ff0e7424 */ /* 0x000fe400078e00ff */
[----:B------:R-:W-:Y:S01]  /*3a20*/  IMAD.MOV.U32 R15, RZ, RZ, 0x7ff00000 ;  /* 0x7ff00000ff0f7424 */ /* 0x000fe200078e00ff */
[----:B------:R-:W-:Y:S06]  /*3a30*/  BRA `(.L_x_33) ;  /* 0x0000000000047947 */ /* 0x000fec0003800000 */
.L_x_34:
[----:B------:R-:W-:-:S11]  /*3a40*/  DADD R14, R8, 2 ;  /* 0x40000000080e7429 */ /* 0x000fd60000000000 */
.L_x_33:
[----:B------:R-:W-:Y:S05]  /*3a50*/  BSYNC.RECONVERGENT B1 ;  /* 0x0000000000017941 */ /* 0x000fea0003800200 */
.L_x_32:
[----:B------:R-:W2:Y:S04]  /*3a60*/  LD.E.64 R12, desc[UR36][R4.64+0x10] ;  /* 0x00001024040c7980 */ /* 0x000ea8000c101b00 */
[----:B------:R-:W2:Y:S01]  /*3a70*/  LD.E.64 R20, desc[UR36][R6.64+0x10] ;  /* 0x0000102406147980 */ /* 0x000ea2000c101b00 */
[----:B------:R-:W-:Y:S01]  /*3a80*/  DSETP.NEU.AND P1, PT, R8, 1, PT ;  /* 0x3ff000000800742a */ /* 0x000fe20003f2d000 */
[----:B------:R-:W-:Y:S01]  /*3a90*/  BSSY.RECONVERGENT B1, `(.L_x_35) ;  /* 0x0000009000017945 */ /* 0x000fe20003800200 */
[----:B------:R-:W-:-:S04]  /*3aa0*/  MOV R0, 0x3b20 ;  /* 0x00003b2000007802 */ /* 0x000fc80000000f00 */
[----:B------:R-:W-:Y:S02]  /*3ab0*/  FSEL R8, R14, RZ, P1 ;  /* 0x000000ff0e087208 */ /* 0x000fe40000800000 */
[----:B------:R-:W-:-:S06]  /*3ac0*/  FSEL R9, R15, 1.875, P1 ;  /* 0x3ff000000f097808 */ /* 0x000fcc0000800000 */
[----:B------:R-:W-:Y:S02]  /*3ad0*/  DADD R10, R10, R8 ;  /* 0x000000000a0a7229 */ /* 0x000fe40000000008 */
[----:B--2---:R-:W-:-:S08]  /*3ae0*/  DADD R12, R12, -R20 ;  /* 0x000000000c0c7229 */ /* 0x004fd00000000814 */
[----:B------:R-:W-:-:S10]  /*3af0*/  DADD R20, -RZ, |R12| ;  /* 0x00000000ff147229 */ /* 0x000fd4000000050c */
[----:B------:R-:W-:-:S07]  /*3b00*/  IMAD.MOV.U32 R34, RZ, RZ, R21 ;  /* 0x000000ffff227224 */ /* 0x000fce00078e0015 */
[----:B------:R-:W-:Y:S05]  /*3b10*/  CALL.REL.NOINC `($_Z17euler_for_unknownPdS_$__internal_accurate_pow) ;  /* 0x0000002400647944 */ /* 0x000fea0003c00000 */
[----:B------:R-:W-:Y:S05]  /*3b20*/  BSYNC.RECONVERGENT B1 ;  /* 0x0000000000017941 */ /* 0x000fea0003800200 */
.L_x_35:
        /* <DEDUP_REMOVED lines=15> */
.L_x_38:
[----:B------:R-:W-:-:S11]  /*3c20*/  DADD R14, R12, 2 ;  /* 0x400000000c0e7429 */ /* 0x000fd60000000000 */
.L_x_37:
[----:B------:R-:W-:Y:S05]  /*3c30*/  BSYNC.RECONVERGENT B1 ;  /* 0x0000000000017941 */ /* 0x000fea0003800200 */
.L_x_36:
        /* <DEDUP_REMOVED lines=13> */
.L_x_39:
        /* <DEDUP_REMOVED lines=15> */
.L_x_42:
[----:B------:R-:W-:-:S11]  /*3e00*/  DADD R14, R8, 2 ;  /* 0x40000000080e7429 */ /* 0x000fd60000000000 */
.L_x_41:
[----:B------:R-:W-:Y:S05]  /*3e10*/  BSYNC.RECONVERGENT B1 ;  /* 0x0000000000017941 */ /* 0x000fea0003800200 */
.L_x_40:
[----:B------:R-:W-:-:S06]  /*3e20*/  DSETP.NEU.AND P1, PT, R8, 1, PT ;  /* 0x3ff000000800742a */ /* 0x000fcc0003f2d000 */
[----:B------:R-:W-:Y:S02]  /*3e30*/  FSEL R12, R14, RZ, P1 ;  /* 0x000000ff0e0c7208 */ /* 0x000fe40000800000 */
[----:B------:R-:W-:Y:S02]  /*3e40*/  FSEL R13, R15, 1.875, P1 ;  /* 0x3ff000000f0d7808 */ /* 0x000fe40000800000 */
[----:B------:R-:W-:-:S04]  /*3e50*/  IADD3 R43, P1, PT, R43, 0x20, RZ ;  /* 0x000000202b2b7810 */ /* 0x000fc80007f3e0ff */
[----:B------:R-:W-:Y:S01]  /*3e60*/  DADD R12, R10, R12 ;  /* 0x000000000a0c7229 */ /* 0x000fe2000000000c */
[----:B------:R-:W-:Y:S01]  /*3e70*/  IMAD.X R45, RZ, RZ, R45, P1 ;  /* 0x000000ffff2d7224 */ /* 0x000fe200008e062d */
[----:B------:R-:W-:Y:S09]  /*3e80*/  @P0 BRA `(.L_x_43) ;  /* 0xfffffff800040947 */ /* 0x000ff2000383ffff */
[----:B------:R-:W-:Y:S05]  /*3e90*/  BSYNC.RECONVERGENT B0 ;  /* 0x0000000000007941 */ /* 0x000fea0003800200 */
.L_x_27:
[----:B------:R-:W0:Y:S01]  /*3ea0*/  S2UR UR5, SR_CgaCtaId ;  /* 0x00000000000579c3 */ /* 0x000e220000008800 */
[----:B------:R-:W-:Y:S01]  /*3eb0*/  UMOV UR4, 0x400 ;  /* 0x0000040000047882 */ /* 0x000fe20000000000 */
[----:B------:R-:W-:Y:S01]  /*3ec0*/  MOV R22, 0x8 ;  /* 0x0000000800167802 */ /* 0x000fe20000000f00 */
[----:B------:R-:W-:Y:S02]  /*3ed0*/  IMAD.MOV.U32 R4, RZ, RZ, R16 ;  /* 0x000000ffff047224 */ /* 0x000fe400078e0010 */
[----:B------:R-:W-:-:S03]  /*3ee0*/  IMAD.MOV.U32 R5, RZ, RZ, R17 ;  /* 0x000000ffff057224 */ /* 0x000fc600078e0011 */
[----:B------:R1:W2:Y:S01]  /*3ef0*/  LDC.64 R6, c[0x4][R22] ;  /* 0x0100000016067b82 */ /* 0x0002a20000000a00 */
[----:B0-----:R-:W-:-:S06]  /*3f00*/  ULEA UR4, UR5, UR4, 0x18 ;  /* 0x0000000405047291 */ /* 0x001fcc000f8ec0ff */
[----:B------:R-:W-:-:S05]  /*3f10*/  LEA R3, R33, UR4, 0x3 ;  /* 0x0000000421037c11 */ /* 0x000fca000f8e18ff */
[----:B------:R1:W-:Y:S02]  /*3f20*/  STS.64 [R3], R12 ;  /* 0x0000000c03007388 */ /* 0x0003e40000000a00 */
[----:B------:R-:W-:-:S07]  /*3f30*/  LEPC R20, `(.L_x_44) ;  /* 0x000000001014794e */ /* 0x000fce0000000000 */
[----:B-12---:R-:W-:Y:S05]  /*3f40*/  CALL.ABS.NOINC R6 ;  /* 0x0000000006007343 */ /* 0x006fea0003c00000 */
.L_x_44:
[----:B------:R-:W0:Y:S01]  /*3f50*/  LDC.64 R22, c[0x4][R22] ;  /* 0x0100000016167b82 */ /* 0x000e220000000a00 */
[----:B------:R-:W-:Y:S02]  /*3f60*/  IMAD.MOV.U32 R4, RZ, RZ, R18 ;  /* 0x000000ffff047224 */ /* 0x000fe400078e0012 */
[----:B------:R-:W-:-:S07]  /*3f70*/  IMAD.MOV.U32 R5, RZ, RZ, R19 ;  /* 0x000000ffff057224 */ /* 0x000fce00078e0013 */
[----:B------:R-:W-:-:S07]  /*3f80*/  LEPC R20, `(.L_x_0) ;  /* 0x000000001014794e */ /* 0x000fce0000000000 */
[----:B0-----:R-:W-:Y:S05]  /*3f90*/  CALL.ABS.NOINC R22 ;  /* 0x0000000016007343 */ /* 0x001fea0003c00000 */
.L_x_0:
[----:B------:R-:W-:Y:S05]  /*3fa0*/  WARPSYNC.ALL ;  /* 0x0000000000007948 */ /* 0x000fea0003800000 */
[----:B------:R-:W-:Y:S01]  /*3fb0*/  BAR.SYNC.DEFER_BLOCKING 0x0 ;  /* 0x0000000000007b1d */ /* 0x000fe20000010000 */
[----:B------:R-:W-:-:S13]  /*3fc0*/  ISETP.NE.AND P0, PT, R33, RZ, PT ;  /* 0x000000ff2100720c */ /* 0x000fda0003f05270 */
[----:B------:R-:W-:Y:S05]  /*3fd0*/  @P0 EXIT ;  /* 0x000000000000094d */ /* 0x000fea0003800000 */
[C---:B------:R-:W-:Y:S01]  /*3fe0*/  ISETP.GE.U32.AND P0, PT, R32.reuse, 0x4, PT ;  /* 0x000000042000780c */ /* 0x040fe20003f06070 */
[----:B------:R0:W1:Y:S01]  /*3ff0*/  I2F.F64.U32 R12, R32 ;  /* 0x00000020000c7312 */ /* 0x0000620000201800 */
[----:B------:R-:W-:Y:S01]  /*4000*/  LOP3.LUT R0, R32, 0x3, RZ, 0xc0, !PT ;  /* 0x0000000320007812 */ /* 0x000fe200078ec0ff */
[----:B------:R-:W-:Y:S01]  /*4010*/  IMAD.MOV.U32 R15, RZ, RZ, RZ ;  /* 0x000000ffff0f7224 */ /* 0x000fe200078e00ff */
[----:B------:R-:W-:Y:S02]  /*4020*/  CS2R R10, SRZ ;  /* 0x00000000000a7805 */ /* 0x000fe4000001ff00 */
[----:B------:R-:W-:-:S07]  /*4030*/  CS2R R8, SRZ ;  /* 0x0000000000087805 */ /* 0x000fce000001ff00 */
[----:B0-----:R-:W-:Y:S05]  /*4040*/  @!P0 BRA `(.L_x_45) ;  /* 0x0000000c000c8947 */ /* 0x001fea0003800000 */
[----:B------:R-:W0:Y:S01]  /*4050*/  S2UR UR5, SR_CgaCtaId ;  /* 0x00000000000579c3 */ /* 0x000e220000008800 */
[----:B------:R-:W-:Y:S01]  /*4060*/  UMOV UR4, 0x400 ;  /* 0x0000040000047882 */ /* 0x000fe20000000000 */
[----:B------:R-:W-:Y:S02]  /*4070*/  LOP3.LUT R15, R32, 0x7fc, RZ, 0xc0, !PT ;  /* 0x000007fc200f7812 */ /* 0x000fe400078ec0ff */
[----:B------:R-:W-:Y:S01]  /*4080*/  CS2R R10, SRZ ;  /* 0x00000000000a7805 */ /* 0x000fe2000001ff00 */
[----:B0-----:R-:W-:-:S03]  /*4090*/  ULEA UR6, UR5, UR4, 0x18 ;  /* 0x0000000405067291 */ /* 0x001fc6000f8ec0ff */
[----:B------:R-:W-:-:S09]  /*40a0*/  UMOV UR4, URZ ;  /* 0x000000ff00047c82 */ /* 0x000fd20008000000 */
.L_x_58:
[----:B------:R-:W0:Y:S01]  /*40b0*/  S2UR UR7, SR_CgaCtaId ;  /* 0x00000000000779c3 */ /* 0x000e220000008800 */
[----:B------:R-:W-:Y:S01]  /*40c0*/  VIADD R3, R2, UR4 ;  /* 0x0000000402037c36 */ /* 0x000fe20008000000 */
[----:B------:R-:W-:Y:S02]  /*40d0*/  UMOV UR5, 0x400 ;  /* 0x0000040000057882 */ /* 0x000fe40000000000 */
[----:B------:R-:W-:Y:S02]  /*40e0*/  UIADD3 UR5, UPT, UPT, UR5, 0x320, URZ ;  /* 0x0000032005057890 */ /* 0x000fe4000fffe0ff */
[----:B------:R-:W-:Y:S02]  /*40f0*/  ISETP.GT.U32.AND P0, PT, R3, 0x3e7, PT ;  /* 0x000003e70300780c */ /* 0x000fe40003f04070 */
[----:B0-----:R-:W-:Y:S02]  /*4100*/  ULEA UR5, UR7, UR5, 0x18 ;  /* 0x0000000507057291 */ /* 0x001fe4000f8ec0ff */
[----:B------:R-:W-:-:S02]  /*4110*/  ULEA UR7, UR4, UR6, 0x3 ;  /* 0x0000000604077291 */ /* 0x000fc4000f8e18ff */
[----:B------:R-:W-:Y:S02]  /*4120*/  ULEA UR5, UR4, UR5, 0x3 ;  /* 0x0000000504057291 */ /* 0x000fe4000f8e18ff */
[----:B------:R-:W-:-:S06]  /*4130*/  UIADD3 UR4, UPT, UPT, UR4, 0x4, URZ ;  /* 0x0000000404047890 */ /* 0x000fcc000fffe0ff */
[----:B------:R-:W-:Y:S01]  /*4140*/  ISETP.NE.AND P1, PT, R15, UR4, PT ;  /* 0x000000040f007c0c */ /* 0x000fe2000bf25270 */
[----:B------:R-:W-:-:S12]  /*4150*/  @P0 BRA `(.L_x_46) ;  /* 0x0000000000a80947 */ /* 0x000fd80003800000 */
[----:B-1----:R-:W0:Y:S01]  /*4160*/  MUFU.RCP64H R5, R13 ;  /* 0x0000000d00057308 */ /* 0x002e220000001800 */
[----:B------:R-:W-:Y:S01]  /*4170*/  IMAD.MOV.U32 R4, RZ, RZ, 0x1 ;  /* 0x00000001ff047424 */ /* 0x000fe200078e00ff */
[----:B------:R-:W1:Y:S05]  /*4180*/  LDS.64 R18, [UR7] ;  /* 0x00000007ff127984 */ /* 0x000e6a0008000a00 */
[----:B0-----:R-:W-:-:S08]  /*4190*/  DFMA R6, -R12, R4, 1 ;  /* 0x3ff000000c06742b */ /* 0x001fd00000000104 */
[----:B------:R-:W-:-:S08]  /*41a0*/  DFMA R6, R6, R6, R6 ;  /* 0x000000060606722b */ /* 0x000fd00000000006 */
[----:B------:R-:W-:-:S08]  /*41b0*/  DFMA R6, R4, R6, R4 ;  /* 0x000000060406722b */ /* 0x000fd00000000004 */
[----:B------:R-:W-:Y:S01]  /*41c0*/  DFMA R4, -R12, R6, 1 ;  /* 0x3ff000000c04742b */ /* 0x000fe20000000106 */
[----:B-1----:R-:W-:-:S07]  /*41d0*/  FSETP.GEU.AND P2, PT, |R19|, 6.5827683646048100446e-37, PT ;  /* 0x036000001300780b */ /* 0x002fce0003f4e200 */
[----:B------:R-:W-:-:S08]  /*41e0*/  DFMA R4, R6, R4, R6 ;  /* 0x000000040604722b */ /* 0x000fd00000000006 */
[----:B------:R-:W-:-:S08]  /*41f0*/  DMUL R6, R18, R4 ;  /* 0x0000000412067228 */ /* 0x000fd00000000000 */
[----:B------:R-:W-:-:S08]  /*4200*/  DFMA R16, -R12, R6, R18 ;  /* 0x000000060c10722b */ /* 0x000fd00000000112 */
[----:B------:R-:W-:-:S10]  /*4210*/  DFMA R4, R4, R16, R6 ;  /* 0x000000100404722b */ /* 0x000fd40000000006 */
[----:B------:R-:W-:-:S05]  /*4220*/  FFMA R6, RZ, R13, R5 ;  /* 0x0000000dff067223 */ /* 0x000fca0000000005 */
[----:B------:R-:W-:-:S13]  /*4230*/  FSETP.GT.AND P0, PT, |R6|, 1.469367938527859385e-39, PT ;  /* 0x001000000600780b */ /* 0x000fda0003f04200 */
[----:B------:R-:W-:Y:S05]  /*4240*/  @P0 BRA P2, `(.L_x_47) ;  /* 0x0000000000100947 */ /* 0x000fea0001000000 */
[----:B------:R-:W-:Y:S01]  /*4250*/  IMAD.MOV.U32 R6, RZ, RZ, R12 ;  /* 0x000000ffff067224 */ /* 0x000fe200078e000c */
[----:B------:R-:W-:Y:S01]  /*4260*/  MOV R22, 0x4290 ;  /* 0x0000429000167802 */ /* 0x000fe20000000f00 */
[----:B------:R-:W-:-:S07]  /*4270*/  IMAD.MOV.U32 R7, RZ, RZ, R13 ;  /* 0x000000ffff077224 */ /* 0x000fce00078e000d */
[----:B------:R-:W-:Y:S05]  /*4280*/  CALL.REL.NOINC `($__internal_0_$__cuda_sm20_div_rn_f64_full) ;  /* 0x0000001400107944 */ /* 0x000fea0003c00000 */
.L_x_47:
[----:B------:R-:W0:Y:S01]  /*4290*/  MUFU.RCP64H R7, R13 ;  /* 0x0000000d00077308 */ /* 0x000e220000001800 */
[----:B------:R-:W-:Y:S01]  /*42a0*/  IMAD.MOV.U32 R6, RZ, RZ, 0x1 ;  /* 0x00000001ff067424 */ /* 0x000fe200078e00ff */
[----:B------:R-:W1:Y:S01]  /*42b0*/  LDS.64 R18, [UR5] ;  /* 0x00000005ff127984 */ /* 0x000e620008000a00 */
[----:B------:R-:W-:-:S04]  /*42c0*/  DADD R8, R8, R4 ;  /* 0x0000000008087229 */ /* 0x000fc80000000004 */
        /* <DEDUP_REMOVED lines=16> */
[----:B------:R-:W-:Y:S02]  /*43d0*/  IMAD.MOV.U32 R6, RZ, RZ, R4 ;  /* 0x000000ffff067224 */ /* 0x000fe400078e0004 */
[----:B------:R-:W-:-:S07]  /*43e0*/  IMAD.MOV.U32 R7, RZ, RZ, R5 ;  /* 0x000000ffff077224 */ /* 0x000fce00078e0005 */
.L_x_48:
[----:B------:R-:W-:-:S11]  /*43f0*/  DADD R10, R10, R6 ;  /* 0x000000000a0a7229 */ /* 0x000fd60000000006 */
.L_x_46:
[----:B------:R-:W-:-:S05]  /*4400*/  VIADD R4, R3, 0x1 ;  /* 0x0000000103047836 */ /* 0x000fca0000000000 */
[----:B------:R-:W-:-:S13]  /*4410*/  ISETP.GT.U32.AND P0, PT, R4, 0x3e7, PT ;  /* 0x000003e70400780c */ /* 0x000fda0003f04070 */
[----:B------:R-:W-:Y:S05]  /*4420*/  @P0 BRA `(.L_x_49) ;  /* 0x0000000000a80947 */ /* 0x000fea0003800000 */
[----:B-1----:R-:W0:Y:S01]  /*4430*/  MUFU.RCP64H R5, R13 ;  /* 0x0000000d00057308 */ /* 0x002e220000001800 */
[----:B------:R-:W-:Y:S01]  /*4440*/  IMAD.MOV.U32 R4, RZ, RZ, 0x1 ;  /* 0x00000001ff047424 */ /* 0x000fe200078e00ff */
[----:B------:R-:W1:Y:S05]  /*4450*/  LDS.64 R18, [UR7+0x8] ;  /* 0x00000807ff127984 */ /* 0x000e6a0008000a00 */
        /* <DEDUP_REMOVED lines=16> */
.L_x_50:
[----:B------:R-:W0:Y:S01]  /*4560*/  MUFU.RCP64H R7, R13 ;  /* 0x0000000d00077308 */ /* 0x000e220000001800 */
[----:B------:R-:W-:Y:S01]  /*4570*/  IMAD.MOV.U32 R6, RZ, RZ, 0x1 ;  /* 0x00000001ff067424 */ /* 0x000fe200078e00ff */
[----:B------:R-:W1:Y:S01]  /*4580*/  LDS.64 R18, [UR5+0x8] ;  /* 0x00000805ff127984 */ /* 0x000e620008000a00 */
        /* <DEDUP_REMOVED lines=19> */
.L_x_51:
[----:B------:R-:W-:-:S11]  /*46c0*/  DADD R10, R10, R6 ;  /* 0x000000000a0a7229 */ /* 0x000fd60000000006 */
.L_x_49:
        /* <DEDUP_REMOVED lines=22> */
.L_x_53:
        /* <DEDUP_REMOVED lines=22> */
.L_x_54:
[----:B------:R-:W-:-:S11]  /*4990*/  DADD R10, R10, R6 ;  /* 0x000000000a0a7229 */ /* 0x000fd60000000006 */
.L_x_52:
        /* <DEDUP_REMOVED lines=22> */
.L_x_56:
        /* <DEDUP_REMOVED lines=22> */
.L_x_57:
[----:B------:R-:W-:-:S11]  /*4c60*/  DADD R10, R10, R6 ;  /* 0x000000000a0a7229 */ /* 0x000fd60000000006 */
.L_x_55:
[----:B------:R-:W-:Y:S05]  /*4c70*/  @P1 BRA `(.L_x_58) ;  /* 0xfffffff4000c1947 */ /* 0x000fea000383ffff */
.L_x_45:
[----:B------:R-:W-:-:S13]  /*4c80*/  ISETP.NE.AND P0, PT, R0, RZ, PT ;  /* 0x000000ff0000720c */ /* 0x000fda0003f05270 */
[----:B------:R-:W-:Y:S05]  /*4c90*/  @!P0 BRA `(.L_x_59) ;  /* 0x0000000800708947 */ /* 0x000fea0003800000 */
[----:B------:R-:W-:-:S13]  /*4ca0*/  ISETP.NE.AND P0, PT, R0, 0x1, PT ;  /* 0x000000010000780c */ /* 0x000fda0003f05270 */
[----:B------:R-:W-:Y:S05]  /*4cb0*/  @!P0 BRA `(.L_x_60) ;  /* 0x0000000400888947 */ /* 0x000fea0003800000 */
[----:B------:R-:W0:Y:S01]  /*4cc0*/  S2R R5, SR_CgaCtaId ;  /* 0x0000000000057919 */ /* 0x000e220000008800 */
[----:B------:R-:W-:Y:S01]  /*4cd0*/  IMAD.IADD R3, R2, 0x1, R15 ;  /* 0x0000000102037824 */ /* 0x000fe200078e020f */
[----:B------:R-:W-:-:S04]  /*4ce0*/  MOV R0, 0x400 ;  /* 0x0000040000007802 */ /* 0x000fc80000000f00 */
[----:B------:R-:W-:Y:S01]  /*4cf0*/  ISETP.GT.U32.AND P0, PT, R3, 0x3e7, PT ;  /* 0x000003e70300780c */ /* 0x000fe20003f04070 */
[----:B------:R-:W-:Y:S01]  /*4d00*/  VIADD R4, R0, 0x320 ;  /* 0x0000032000047836 */ /* 0x000fe20000000000 */
[----:B0-----:R-:W-:-:S04]  /*4d10*/  LEA R14, R5, R0, 0x18 ;  /* 0x00000000050e7211 */ /* 0x001fc800078ec0ff */
[----:B------:R-:W-:Y:S01]  /*4d20*/  LEA R0, R5, R4, 0x18 ;  /* 0x0000000405007211 */ /* 0x000fe200078ec0ff */
[----:B------:R-:W-:-:S04]  /*4d30*/  IMAD R14, R15, 0x8, R14 ;  /* 0x000000080f0e7824 */ /* 0x000fc800078e020e */
[----:B------:R-:W-:Y:S02]  /*4d40*/  IMAD R0, R15, 0x8, R0 ;  /* 0x000000080f007824 */ /* 0x000fe400078e0200 */
[----:B------:R-:W-:Y:S05]  /*4d50*/  @P0 BRA `(.L_x_61) ;  /* 0x0000000000a80947 */ /* 0x000fea0003800000 */
[----:B-1----:R-:W0:Y:S01]  /*4d60*/  MUFU.RCP64H R5, R13 ;  /* 0x0000000d00057308 */ /* 0x002e220000001800 */
[----:B------:R-:W-:Y:S01]  /*4d70*/  IMAD.MOV.U32 R4, RZ, RZ, 0x1 ;  /* 0x00000001ff047424 */ /* 0x000fe200078e00ff */
[----:B------:R-:W1:Y:S05]  /*4d80*/  LDS.64 R18, [R14] ;  /* 0x000000000e127984 */ /* 0x000e6a0000000a00 */
        /* <DEDUP_REMOVED lines=16> */
.L_x_62:
[----:B------:R-:W0:Y:S01]  /*4e90*/  MUFU.RCP64H R7, R13 ;  /* 0x0000000d00077308 */ /* 0x000e220000001800 */
[----:B------:R-:W-:Y:S01]  /*4ea0*/  IMAD.MOV.U32 R6, RZ, RZ, 0x1 ;  /* 0x00000001ff067424 */ /* 0x000fe200078e00ff */
[----:B------:R-:W1:Y:S01]  /*4eb0*/  LDS.64 R18, [R0] ;  /* 0x0000000000127984 */ /* 0x000e620000000a00 */
        /* <DEDUP_REMOVED lines=19> */
.L_x_63:
[----:B------:R-:W-:-:S11]  /*4ff0*/  DADD R10, R10, R6 ;  /* 0x000000000a0a7229 */ /* 0x000fd60000000006 */
.L_x_61:
[----:B------:R-:W-:-:S05]  /*5000*/  VIADD R3, R3, 0x1 ;  /* 0x0000000103037836 */ /* 0x000fca0000000000 */
[----:B------:R-:W-:-:S13]  /*5010*/  ISETP.GT.U32.AND P0, PT, R3, 0x3e7, PT ;  /* 0x000003e70300780c */ /* 0x000fda0003f04070 */
[----:B------:R-:W-:Y:S05]  /*5020*/  @P0 BRA `(.L_x_64) ;  /* 0x0000000000a80947 */ /* 0x000fea0003800000 */
[----:B-1----:R-:W0:Y:S01]  /*5030*/  MUFU.RCP64H R5, R13 ;  /* 0x0000000d00057308 */ /* 0x002e220000001800 */
[----:B------:R-:W-:Y:S01]  /*5040*/  IMAD.MOV.U32 R4, RZ, RZ, 0x1 ;  /* 0x00000001ff047424 */ /* 0x000fe200078e00ff */
[----:B------:R-:W1:Y:S05]  /*5050*/  LDS.64 R18, [R14+0x8] ;  /* 0x000008000e127984 */ /* 0x000e6a0000000a00 */
        /* <DEDUP_REMOVED lines=16> */
.L_x_65:
[----:B------:R-:W0:Y:S01]  /*5160*/  MUFU.RCP64H R7, R13 ;  /* 0x0000000d00077308 */ /* 0x000e220000001800 */
[----:B------:R-:W-:Y:S01]  /*5170*/  IMAD.MOV.U32 R6, RZ, RZ, 0x1 ;  /* 0x00000001ff067424 */ /* 0x000fe200078e00ff */
[----:B------:R-:W1:Y:S01]  /*5180*/  LDS.64 R18, [R0+0x8] ;  /* 0x0000080000127984 */ /* 0x000e620000000a00 */
        /* <DEDUP_REMOVED lines=19> */
.L_x_66:
[----:B------:R-:W-:-:S11]  /*52c0*/  DADD R10, R10, R6 ;  /* 0x000000000a0a7229 */ /* 0x000fd60000000006 */
.L_x_64:
[----:B------:R-:W-:-:S07]  /*52d0*/  VIADD R15, R15, 0x2 ;  /* 0x000000020f0f7836 */ /* 0x000fce0000000000 */
.L_x_60:
[----:B------:R-:W-:Y:S01]  /*52e0*/  IMAD.IADD R2, R2, 0x1, R15 ;  /* 0x0000000102027824 */ /* 0x000fe200078e020f */
[----:B------:R-:W-:-:S04]  /*52f0*/  LOP3.LUT R32, R32, 0x1, RZ, 0xc0, !PT ;  /* 0x0000000120207812 */ /* 0x000fc800078ec0ff */
[----:B------:R-:W-:-:S04]  /*5300*/  ISETP.GT.U32.AND P0, PT, R2, 0x3e7, PT ;  /* 0x000003e70200780c */ /* 0x000fc80003f04070 */
[----:B------:R-:W-:-:S13]  /*5310*/  ISETP.NE.U32.OR P0, PT, R32, 0x1, P0 ;  /* 0x000000012000780c */ /* 0x000fda0000705470 */
[----:B------:R-:W-:Y:S05]  /*5320*/  @P0 BRA `(.L_x_59) ;  /* 0x0000000000cc0947 */ /* 0x000fea0003800000 */
[----:B------:R-:W0:Y:S01]  /*5330*/  S2R R5, SR_CgaCtaId ;  /* 0x0000000000057919 */ /* 0x000e220000008800 */
[----:B-1----:R-:W1:Y:S01]  /*5340*/  MUFU.RCP64H R3, R13 ;  /* 0x0000000d00037308 */ /* 0x002e620000001800 */
[----:B------:R-:W-:Y:S01]  /*5350*/  MOV R0, 0x400 ;  /* 0x0000040000007802 */ /* 0x000fe20000000f00 */
[----:B------:R-:W-:-:S03]  /*5360*/  IMAD.MOV.U32 R2, RZ, RZ, 0x1 ;  /* 0x00000001ff027424 */ /* 0x000fc600078e00ff */
[----:B0-----:R-:W-:-:S03]  /*5370*/  LEA R0, R5, R0, 0x18 ;  /* 0x0000000005007211 */ /* 0x001fc600078ec0ff */
[----:B-1----:R-:W-:Y:S02]  /*5380*/  DFMA R4, -R12, R2, 1 ;  /* 0x3ff000000c04742b */ /* 0x002fe40000000102 */
[----:B------:R-:W-:-:S06]  /*5390*/  IMAD R18, R15, 0x8, R0 ;  /* 0x000000080f127824 */ /* 0x000fcc00078e0200 */
[----:B------:R-:W-:Y:S01]  /*53a0*/  DFMA R4, R4, R4, R4 ;  /* 0x000000040404722b */ /* 0x000fe20000000004 */
[----:B------:R-:W0:Y:S07]  /*53b0*/  LDS.64 R18, [R18] ;  /* 0x0000000012127984 */ /* 0x000e2e0000000a00 */
[----:B------:R-:W-:-:S08]  /*53c0*/  DFMA R4, R2, R4, R2 ;  /* 0x000000040204722b */ /* 0x000fd00000000002 */
[----:B------:R-:W-:-:S08]  /*53d0*/  DFMA R2, -R12, R4, 1 ;  /* 0x3ff000000c02742b */ /* 0x000fd00000000104 */
[----:B------:R-:W-:-:S08]  /*53e0*/  DFMA R6, R4, R2, R4 ;  /* 0x000000020406722b */ /* 0x000fd00000000004 */
[----:B0-----:R-:W-:Y:S01]  /*53f0*/  DMUL R2, R6, R18 ;  /* 0x0000001206027228 */ /* 0x001fe20000000000 */
[----:B------:R-:W-:-:S07]  /*5400*/  FSETP.GEU.AND P1, PT, |R19|, 6.5827683646048100446e-37, PT ;  /* 0x036000001300780b */ /* 0x000fce0003f2e200 */
        /* <DEDUP_REMOVED lines=11> */
.L_x_67:
[----:B------:R-:W0:Y:S01]  /*54c0*/  S2R R7, SR_CgaCtaId ;  /* 0x0000000000077919 */ /* 0x000e220000008800 */
[----:B------:R-:W-:Y:S01]  /*54d0*/  MOV R0, 0x400 ;  /* 0x0000040000007802 */ /* 0x000fe20000000f00 */
[----:B------:R-:W1:Y:S01]  /*54e0*/  MUFU.RCP64H R5, R13 ;  /* 0x0000000d00057308 */ /* 0x000e620000001800 */
[----:B------:R-:W-:Y:S01]  /*54f0*/  IMAD.MOV.U32 R4, RZ, RZ, 0x1 ;  /* 0x00000001ff047424 */ /* 0x000fe200078e00ff */
[----:B------:R-:W-:Y:S02]  /*5500*/  DADD R8, R8, R2 ;  /* 0x0000000008087229 */ /* 0x000fe40000000002 */
[----:B------:R-:W-:-:S05]  /*5510*/  VIADD R0, R0, 0x320 ;  /* 0x0000032000007836 */ /* 0x000fca0000000000 */
[----:B0-----:R-:W-:Y:S01]  /*5520*/  LEA R0, R7, R0, 0x18 ;  /* 0x0000000007007211 */ /* 0x001fe200078ec0ff */
[----:B-1----:R-:W-:-:S04]  /*5530*/  DFMA R6, -R12, R4, 1 ;  /* 0x3ff000000c06742b */ /* 0x002fc80000000104 */
[----:B------:R-:W-:-:S04]  /*5540*/  IMAD R18, R15, 0x8, R0 ;  /* 0x000000080f127824 */ /* 0x000fc800078e0200 */
[----:B------:R-:W-:Y:S02]  /*5550*/  DFMA R6, R6, R6, R6 ;  /* 0x000000060606722b */ /* 0x000fe40000000006 */
[----:B------:R-:W0:Y:S06]  /*5560*/  LDS.64 R18, [R18] ;  /* 0x0000000012127984 */ /* 0x000e2c0000000a00 */
        /* <DEDUP_REMOVED lines=14> */
.L_x_68:
[----:B------:R-:W-:-:S11]  /*5650*/  DADD R10, R10, R4 ;  /* 0x000000000a0a7229 */ /* 0x000fd60000000004 */
.L_x_59:
[----:B------:R-:W0:Y:S08]  /*5660*/  LDC.64 R2, c[0x0][0x388] ;  /* 0x0000e200ff027b82 */ /* 0x000e300000000a00 */
[----:B------:R-:W2:Y:S01]  /*5670*/  LDC.64 R4, c[0x0][0x380] ;  /* 0x0000e000ff047b82 */ /* 0x000ea20000000a00 */
[----:B0-----:R-:W-:-:S05]  /*5680*/  IMAD.WIDE.U32 R2, R35, 0x8, R2 ;  /* 0x0000000823027825 */ /* 0x001fca00078e0002 */
[----:B------:R-:W-:Y:S01]  /*5690*/  STG.E.64 desc[UR36][R2.64], R8 ;  /* 0x0000000802007986 */ /* 0x000fe2000c101b24 */
[----:B--2---:R-:W-:-:S05]  /*56a0*/  IMAD.WIDE.U32 R4, R35, 0x8, R4 ;  /* 0x0000000823047825 */ /* 0x004fca00078e0004 */
[----:B------:R-:W-:Y:S01]  /*56b0*/  STG.E.64 desc[UR36][R4.64], R10 ;  /* 0x0000000a04007986 */ /* 0x000fe2000c101b24 */
[----:B------:R-:W-:Y:S05]  /*56c0*/  EXIT ;  /* 0x000000000000794d */ /* 0x000fea0003800000 */
        .weak           $__internal_0_$__cuda_sm20_div_rn_f64_full
        .type           $__internal_0_$__cuda_sm20_div_rn_f64_full,@function
        .size           $__internal_0_$__cuda_sm20_div_rn_f64_full,($__internal_1_$__cuda_sm20_dsqrt_rn_f64_mediumpath_v1 - $__internal_0_$__cuda_sm20_div_rn_f64_full)
$__internal_0_$__cuda_sm20_div_rn_f64_full:
[C---:B------:R-:W-:Y:S01]  /*56d0*/  FSETP.GEU.AND P0, PT, |R7|.reuse, 1.469367938527859385e-39, PT ;  /* 0x001000000700780b */ /* 0x040fe20003f0e200 */
[----:B------:R-:W-:Y:S01]  /*56e0*/  IMAD.MOV.U32 R20, RZ, RZ, 0x1 ;  /* 0x00000001ff147424 */ /* 0x000fe200078e00ff */
[C---:B------:R-:W-:Y:S01]  /*56f0*/  LOP3.LUT R4, R7.reuse, 0x800fffff, RZ, 0xc0, !PT ;  /* 0x800fffff07047812 */ /* 0x040fe200078ec0ff */
[----:B------:R-:W-:Y:S01]  /*5700*/  IMAD.MOV.U32 R28, RZ, RZ, 0x1ca00000 ;  /* 0x1ca00000ff1c7424 */ /* 0x000fe200078e00ff */
[----:B------:R-:W-:Y:S02]  /*5710*/  LOP3.LUT R29, R7, 0x7ff00000, RZ, 0xc0, !PT ;  /* 0x7ff00000071d7812 */ /* 0x000fe400078ec0ff */
[----:B------:R-:W-:Y:S01]  /*5720*/  LOP3.LUT R5, R4, 0x3ff00000, RZ, 0xfc, !PT ;  /* 0x3ff0000004057812 */ /* 0x000fe200078efcff */
[----:B------:R-:W-:Y:S01]  /*5730*/  IMAD.MOV.U32 R4, RZ, RZ, R6 ;  /* 0x000000ffff047224 */ /* 0x000fe200078e0006 */
[----:B------:R-:W-:-:S04]  /*5740*/  LOP3.LUT R23, R19, 0x7ff00000, RZ, 0xc0, !PT ;  /* 0x7ff0000013177812 */ /* 0x000fc800078ec0ff */
[----:B------:R-:W-:Y:S01]  /*5750*/  ISETP.GE.U32.AND P2, PT, R23, R29, PT ;  /* 0x0000001d1700720c */ /* 0x000fe20003f46070 */
[----:B------:R-:W-:Y:S01]  /*5760*/  @!P0 DMUL R4, R6, 8.98846567431157953865e+307 ;  /* 0x7fe0000006048828 */ /* 0x000fe20000000000 */
[----:B------:R-:W-:-:S05]  /*5770*/  IMAD.MOV.U32 R30, RZ, RZ, R23 ;  /* 0x000000ffff1e7224 */ /* 0x000fca00078e0017 */
[----:B------:R-:W0:Y:S02]  /*5780*/  MUFU.RCP64H R21, R5 ;  /* 0x0000000500157308 */ /* 0x000e240000001800 */
[----:B0-----:R-:W-:-:S08]  /*5790*/  DFMA R16, R20, -R4, 1 ;  /* 0x3ff000001410742b */ /* 0x001fd00000000804 */
[----:B------:R-:W-:-:S08]  /*57a0*/  DFMA R16, R16, R16, R16 ;  /* 0x000000101010722b */ /* 0x000fd00000000010 */
[----:B------:R-:W-:Y:S01]  /*57b0*/  DFMA R20, R20, R16, R20 ;  /* 0x000000101414722b */ /* 0x000fe20000000014 */
[----:B------:R-:W-:Y:S01]  /*57c0*/  SEL R17, R28, 0x63400000, !P2 ;  /* 0x634000001c117807 */ /* 0x000fe20005000000 */
[----:B------:R-:W-:Y:S01]  /*57d0*/  IMAD.MOV.U32 R16, RZ, RZ, R18 ;  /* 0x000000ffff107224 */ /* 0x000fe200078e0012 */
[----:B------:R-:W-:Y:S02]  /*57e0*/  FSETP.GEU.AND P2, PT, |R19|, 1.469367938527859385e-39, PT ;  /* 0x001000001300780b */ /* 0x000fe40003f4e200 */
[----:B------:R-:W-:-:S03]  /*57f0*/  LOP3.LUT R17, R17, 0x800fffff, R19, 0xf8, !PT ;  /* 0x800fffff11117812 */ /* 0x000fc600078ef813 */
[----:B------:R-:W-:-:S08]  /*5800*/  DFMA R24, R20, -R4, 1 ;  /* 0x3ff000001418742b */ /* 0x000fd00000000804 */
[----:B------:R-:W-:Y:S01]  /*5810*/  DFMA R20, R20, R24, R20 ;  /* 0x000000181414722b */ /* 0x000fe20000000014 */
[----:B------:R-:W-:Y:S10]  /*5820*/  @P2 BRA `(.L_x_69) ;  /* 0x0000000000202947 */ /* 0x000ff40003800000 */
[----:B------:R-:W-:-:S04]  /*5830*/  LOP3.LUT R24, R7, 0x7ff00000, RZ, 0xc0, !PT ;  /* 0x7ff0000007187812 */ /* 0x000fc800078ec0ff */
[----:B------:R-:W-:Y:S01]  /*5840*/  ISETP.GE.U32.AND P2, PT, R23, R24, PT ;  /* 0x000000181700720c */ /* 0x000fe20003f46070 */
[----:B------:R-:W-:-:S03]  /*5850*/  IMAD.MOV.U32 R24, RZ, RZ, RZ ;  /* 0x000000ffff187224 */ /* 0x000fc600078e00ff */
[----:B------:R-:W-:-:S04]  /*5860*/  SEL R25, R28, 0x63400000, !P2 ;  /* 0x634000001c197807 */ /* 0x000fc80005000000 */
[----:B------:R-:W-:-:S04]  /*5870*/  LOP3.LUT R25, R25, 0x80000000, R19, 0xf8, !PT ;  /* 0x8000000019197812 */ /* 0x000fc800078ef813 */
[----:B------:R-:W-:-:S06]  /*5880*/  LOP3.LUT R25, R25, 0x100000, RZ, 0xfc, !PT ;  /* 0x0010000019197812 */ /* 0x000fcc00078efcff */
[----:B------:R-:W-:-:S10]  /*5890*/  DFMA R16, R16, 2, -R24 ;  /* 0x400000001010782b */ /* 0x000fd40000000818 */
[----:B------:R-:W-:-:S07]  /*58a0*/  LOP3.LUT R30, R17, 0x7ff00000, RZ, 0xc0, !PT ;  /* 0x7ff00000111e7812 */ /* 0x000fce00078ec0ff */
.L_x_69:
[----:B------:R-:W-:Y:S01]  /*58b0*/  @!P0 LOP3.LUT R29, R5, 0x7ff00000, RZ, 0xc0, !PT ;  /* 0x7ff00000051d8812 */ /* 0x000fe200078ec0ff */
[----:B------:R-:W-:Y:S01]  /*58c0*/  VIADD R31, R30, 0xffffffff ;  /* 0xffffffff1e1f7836 */ /* 0x000fe20000000000 */
[----:B------:R-:W-:-:S03]  /*58d0*/  DMUL R24, R20, R16 ;  /* 0x0000001014187228 */ /* 0x000fc60000000000 */
[----:B------:R-:W-:Y:S01]  /*58e0*/  VIADD R33, R29, 0xffffffff ;  /* 0xffffffff1d217836 */ /* 0x000fe20000000000 */
[----:B------:R-:W-:-:S04]  /*58f0*/  ISETP.GT.U32.AND P0, PT, R31, 0x7feffffe, PT ;  /* 0x7feffffe1f00780c */ /* 0x000fc80003f04070 */
[----:B------:R-:W-:Y:S01]  /*5900*/  ISETP.GT.U32.OR P0, PT, R33, 0x7feffffe, P0 ;  /* 0x7feffffe2100780c */ /* 0x000fe20000704470 */
[----:B------:R-:W-:-:S08]  /*5910*/  DFMA R26, R24, -R4, R16 ;  /* 0x80000004181a722b */ /* 0x000fd00000000010 */
[----:B------:R-:W-:-:S04]  /*5920*/  DFMA R20, R20, R26, R24 ;  /* 0x0000001a1414722b */ /* 0x000fc80000000018 */
[----:B------:R-:W-:Y:S07]  /*5930*/  @P0 BRA `(.L_x_70) ;  /* 0x00000000006c0947 */ /* 0x000fee0003800000 */
[----:B------:R-:W-:-:S04]  /*5940*/  LOP3.LUT R24, R7, 0x7ff00000, RZ, 0xc0, !PT ;  /* 0x7ff0000007187812 */ /* 0x000fc800078ec0ff */
[CC--:B------:R-:W-:Y:S02]  /*5950*/  VIADDMNMX R18, R23.reuse, -R24.reuse, 0xb9600000, !PT ;  /* 0xb960000017127446 */ /* 0x0c0fe40007800918 */
[----:B------:R-:W-:Y:S02]  /*5960*/  ISETP.GE.U32.AND P0, PT, R23, R24, PT ;  /* 0x000000181700720c */ /* 0x000fe40003f06070 */
[----:B------:R-:W-:Y:S02]  /*5970*/  VIMNMX R18, PT, PT, R18, 0x46a00000, PT ;  /* 0x46a0000012127848 */ /* 0x000fe40003fe0100 */
[----:B------:R-:W-:-:S05]  /*5980*/  SEL R23, R28, 0x63400000, !P0 ;  /* 0x634000001c177807 */ /* 0x000fca0004000000 */
[----:B------:R-:W-:Y:S02]  /*5990*/  IMAD.IADD R23, R18, 0x1, -R23 ;  /* 0x0000000112177824 */ /* 0x000fe400078e0a17 */
[----:B------:R-:W-:Y:S02]  /*59a0*/  IMAD.MOV.U32 R18, RZ, RZ, RZ ;  /* 0x000000ffff127224 */ /* 0x000fe400078e00ff */
[----:B------:R-:W-:-:S06]  /*59b0*/  VIADD R19, R23, 0x7fe00000 ;  /* 0x7fe0000017137836 */ /* 0x000fcc0000000000 */
[----:B------:R-:W-:-:S10]  /*59c0*/  DMUL R24, R20, R18 ;  /* 0x0000001214187228 */ /* 0x000fd40000000000 */
[----:B------:R-:W-:-:S13]  /*59d0*/  FSETP.GTU.AND P0, PT, |R25|, 1.469367938527859385e-39, PT ;  /* 0x001000001900780b */ /* 0x000fda0003f0c200 */
[----:B------:R-:W-:Y:S05]  /*59e0*/  @P0 BRA `(.L_x_71) ;  /* 0x0000000000940947 */ /* 0x000fea0003800000 */
[----:B------:R-:W-:Y:S01]  /*59f0*/  DFMA R4, R20, -R4, R16 ;  /* 0x800000041404722b */ /* 0x000fe20000000010 */
[----:B------:R-:W-:-:S09]  /*5a00*/  IMAD.MOV.U32 R18, RZ, RZ, RZ ;  /* 0x000000ffff127224 */ /* 0x000fd200078e00ff */
[C---:B------:R-:W-:Y:S02]  /*5a10*/  FSETP.NEU.AND P0, PT, R5.reuse, RZ, PT ;  /* 0x000000ff0500720b */ /* 0x040fe40003f0d000 */
[----:B------:R-:W-:-:S04]  /*5a20*/  LOP3.LUT R7, R5, 0x80000000, R7, 0x48, !PT ;  /* 0x8000000005077812 */ /* 0x000fc800078e4807 */
[----:B------:R-:W-:-:S07]  /*5a30*/  LOP3.LUT R19, R7, R19, RZ, 0xfc, !PT ;  /* 0x0000001307137212 */ /* 0x000fce00078efcff */
[----:B------:R-:W-:Y:S05]  /*5a40*/  @!P0 BRA `(.L_x_71) ;  /* 0x00000000007c8947 */ /* 0x000fea0003800000 */
[----:B------:R-:W-:Y:S01]  /*5a50*/  IMAD.MOV R5, RZ, RZ, -R23 ;  /* 0x000000ffff057224 */ /* 0x000fe200078e0a17 */
[----:B------:R-:W-:Y:S01]  /*5a60*/  DMUL.RP R18, R20, R18 ;  /* 0x0000001214127228 */ /* 0x000fe20000008000 */
[----:B------:R-:W-:-:S06]  /*5a70*/  IMAD.MOV.U32 R4, RZ, RZ, RZ ;  /* 0x000000ffff047224 */ /* 0x000fcc00078e00ff */
[----:B------:R-:W-:-:S03]  /*5a80*/  DFMA R4, R24, -R4, R20 ;  /* 0x800000041804722b */ /* 0x000fc60000000014 */
[----:B------:R-:W-:-:S03]  /*5a90*/  LOP3.LUT R7, R19, R7, RZ, 0x3c, !PT ;  /* 0x0000000713077212 */ /* 0x000fc600078e3cff */
[----:B------:R-:W-:-:S04]  /*5aa0*/  IADD3 R4, PT, PT, -R23, -0x43300000, RZ ;  /* 0xbcd0000017047810 */ /* 0x000fc80007ffe1ff */
[----:B------:R-:W-:-:S04]  /*5ab0*/  FSETP.NEU.AND P0, PT, |R5|, R4, PT ;  /* 0x000000040500720b */ /* 0x000fc80003f0d200 */
[----:B------:R-:W-:Y:S02]  /*5ac0*/  FSEL R24, R18, R24, !P0 ;  /* 0x0000001812187208 */ /* 0x000fe40004000000 */
[----:B------:R-:W-:Y:S01]  /*5ad0*/  FSEL R25, R7, R25, !P0 ;  /* 0x0000001907197208 */ /* 0x000fe20004000000 */
[----:B------:R-:W-:Y:S06]  /*5ae0*/  BRA `(.L_x_71) ;  /* 0x0000000000547947 */ /* 0x000fec0003800000 */
.L_x_70:
[----:B------:R-:W-:-:S14]  /*5af0*/  DSETP.NAN.AND P0, PT, R18, R18, PT ;  /* 0x000000121200722a */ /* 0x000fdc0003f08000 */
[----:B------:R-:W-:Y:S05]  /*5b00*/  @P0 BRA `(.L_x_72) ;  /* 0x0000000000440947 */ /* 0x000fea0003800000 */
[----:B------:R-:W-:-:S14]  /*5b10*/  DSETP.NAN.AND P0, PT, R6, R6, PT ;  /* 0x000000060600722a */ /* 0x000fdc0003f08000 */
[----:B------:R-:W-:Y:S05]  /*5b20*/  @P0 BRA `(.L_x_73) ;  /* 0x0000000000300947 */ /* 0x000fea0003800000 */
[----:B------:R-:W-:Y:S01]  /*5b30*/  ISETP.NE.AND P0, PT, R30, R29, PT ;  /* 0x0000001d1e00720c */ /* 0x000fe20003f05270 */
[----:B------:R-:W-:Y:S02]  /*5b40*/  IMAD.MOV.U32 R24, RZ, RZ, 0x0 ;  /* 0x00000000ff187424 */ /* 0x000fe400078e00ff */
[----:B------:R-:W-:-:S10]  /*5b50*/  IMAD.MOV.U32 R25, RZ, RZ, -0x80000 ;  /* 0xfff80000ff197424 */ /* 0x000fd400078e00ff */
[----:B------:R-:W-:Y:S05]  /*5b60*/  @!P0 BRA `(.L_x_71) ;  /* 0x0000000000348947 */ /* 0x000fea0003800000 */
[----:B------:R-:W-:Y:S02]  /*5b70*/  ISETP.NE.AND P0, PT, R30, 0x7ff00000, PT ;  /* 0x7ff000001e00780c */ /* 0x000fe40003f05270 */
[----:B------:R-:W-:Y:S02]  /*5b80*/  LOP3.LUT R25, R19, 0x80000000, R7, 0x48, !PT ;  /* 0x8000000013197812 */ /* 0x000fe400078e4807 */
[----:B------:R-:W-:-:S13]  /*5b90*/  ISETP.EQ.OR P0, PT, R29, RZ, !P0 ;  /* 0x000000ff1d00720c */ /* 0x000fda0004702670 */
[----:B------:R-:W-:Y:S01]  /*5ba0*/  @P0 LOP3.LUT R4, R25, 0x7ff00000, RZ, 0xfc, !PT ;  /* 0x7ff0000019040812 */ /* 0x000fe200078efcff */
[----:B------:R-:W-:Y:S02]  /*5bb0*/  @!P0 IMAD.MOV.U32 R24, RZ, RZ, RZ ;  /* 0x000000ffff188224 */ /* 0x000fe400078e00ff */
[----:B------:R-:W-:Y:S02]  /*5bc0*/  @P0 IMAD.MOV.U32 R24, RZ, RZ, RZ ;  /* 0x000000ffff180224 */ /* 0x000fe400078e00ff */
[----:B------:R-:W-:Y:S01]  /*5bd0*/  @P0 IMAD.MOV.U32 R25, RZ, RZ, R4 ;  /* 0x000000ffff190224 */ /* 0x000fe200078e0004 */
[----:B------:R-:W-:Y:S06]  /*5be0*/  BRA `(.L_x_71) ;  /* 0x0000000000147947 */ /* 0x000fec0003800000 */
.L_x_73:
[----:B------:R-:W-:Y:S01]  /*5bf0*/  LOP3.LUT R25, R7, 0x80000, RZ, 0xfc, !PT ;  /* 0x0008000007197812 */ /* 0x000fe200078efcff */
[----:B------:R-:W-:Y:S01]  /*5c00*/  IMAD.MOV.U32 R24, RZ, RZ, R6 ;  /* 0x000000ffff187224 */ /* 0x000fe200078e0006 */
[----:B------:R-:W-:Y:S06]  /*5c10*/  BRA `(.L_x_71) ;  /* 0x0000000000087947 */ /* 0x000fec0003800000 */
.L_x_72:
[----:B------:R-:W-:Y:S01]  /*5c20*/  LOP3.LUT R25, R19, 0x80000, RZ, 0xfc, !PT ;  /* 0x0008000013197812 */ /* 0x000fe200078efcff */
[----:B------:R-:W-:-:S07]  /*5c30*/  IMAD.MOV.U32 R24, RZ, RZ, R18 ;  /* 0x000000ffff187224 */ /* 0x000fce00078e0012 */
.L_x_71:
[----:B------:R-:W-:Y:S02]  /*5c40*/  IMAD.MOV.U32 R23, RZ, RZ, 0x0 ;  /* 0x00000000ff177424 */ /* 0x000fe400078e00ff */
[----:B------:R-:W-:Y:S02]  /*5c50*/  IMAD.MOV.U32 R4, RZ, RZ, R24 ;  /* 0x000000ffff047224 */ /* 0x000fe400078e0018 */
[----:B------:R-:W-:Y:S01]  /*5c60*/  IMAD.MOV.U32 R5, RZ, RZ, R25 ;  /* 0x000000ffff057224 */ /* 0x000fe200078e0019 */
[----:B------:R-:W-:Y:S06]  /*5c70*/  RET.REL.NODEC R22 `(_Z17euler_for_unknownPdS_) ;  /* 0xffffffa016e07950 */ /* 0x000fec0003c3ffff */
        .weak           $__internal_1_$__cuda_sm20_dsqrt_rn_f64_mediumpath_v1
        .type           $__internal_1_$__cuda_sm20_dsqrt_rn_f64_mediumpath_v1,@function
        .size           $__internal_1_$__cuda_sm20_dsqrt_rn_f64_mediumpath_v1,($__internal_2_$__cuda_sm20_sqrt_rn_f32_slowpath - $__internal_1_$__cuda_sm20_dsqrt_rn_f64_mediumpath_v1)
$__internal_1_$__cuda_sm20_dsqrt_rn_f64_mediumpath_v1:
[----:B------:R-:W-:Y:S01]  /*5c80*/  ISETP.GE.U32.AND P0, PT, R14, -0x3400000, PT ;  /* 0xfcc000000e00780c */ /* 0x000fe20003f06070 */
[----:B------:R-:W-:Y:S01]  /*5c90*/  BSSY.RECONVERGENT B3, `(.L_x_74) ;  /* 0x0000024000037945 */ /* 0x000fe20003800200 */
[----:B------:R-:W-:-:S11]  /*5ca0*/  IMAD.MOV.U32 R14, RZ, RZ, R22 ;  /* 0x000000ffff0e7224 */ /* 0x000fd600078e0016 */
[----:B------:R-:W-:Y:S05]  /*5cb0*/  @!P0 BRA `(.L_x_75) ;  /* 0x0000000000208947 */ /* 0x000fea0003800000 */
[----:B------:R-:W-:-:S10]  /*5cc0*/  DFMA.RM R8, R40, R6, R8 ;  /* 0x000000062808722b */ /* 0x000fd40000004008 */
[----:B------:R-:W-:-:S05]  /*5cd0*/  IADD3 R6, P0, PT, R8, 0x1, RZ ;  /* 0x0000000108067810 */ /* 0x000fca0007f1e0ff */
[----:B------:R-:W-:-:S06]  /*5ce0*/  IMAD.X R7, RZ, RZ, R9, P0 ;  /* 0x000000ffff077224 */ /* 0x000fcc00000e0609 */
[----:B------:R-:W-:-:S08]  /*5cf0*/  DFMA.RP R14, -R8, R6, R14 ;  /* 0x00000006080e722b */ /* 0x000fd0000000810e */
[----:B------:R-:W-:-:S06]  /*5d00*/  DSETP.GT.AND P0, PT, R14, RZ, PT ;  /* 0x000000ff0e00722a */ /* 0x000fcc0003f04000 */
[----:B------:R-:W-:Y:S02]  /*5d10*/  FSEL R6, R6, R8, P0 ;  /* 0x0000000806067208 */ /* 0x000fe40000000000 */
[----:B------:R-:W-:Y:S01]  /*5d20*/  FSEL R7, R7, R9, P0 ;  /* 0x0000000907077208 */ /* 0x000fe20000000000 */
[----:B------:R-:W-:Y:S06]  /*5d30*/  BRA `(.L_x_76) ;  /* 0x0000000000647947 */ /* 0x000fec0003800000 */
.L_x_75:
[----:B------:R-:W-:-:S14]  /*5d40*/  DSETP.NE.AND P0, PT, R14, RZ, PT ;  /* 0x000000ff0e00722a */ /* 0x000fdc0003f05000 */
[----:B------:R-:W-:Y:S05]  /*5d50*/  @!P0 BRA `(.L_x_77) ;  /* 0x0000000000588947 */ /* 0x000fea0003800000 */
[----:B------:R-:W-:-:S13]  /*5d60*/  ISETP.GE.AND P0, PT, R15, RZ, PT ;  /* 0x000000ff0f00720c */ /* 0x000fda0003f06270 */
[----:B------:R-:W-:Y:S02]  /*5d70*/  @!P0 IMAD.MOV.U32 R6, RZ, RZ, 0x0 ;  /* 0x00000000ff068424 */ /* 0x000fe400078e00ff */
[----:B------:R-:W-:Y:S01]  /*5d80*/  @!P0 IMAD.MOV.U32 R7, RZ, RZ, -0x80000 ;  /* 0xfff80000ff078424 */ /* 0x000fe200078e00ff */
[----:B------:R-:W-:Y:S06]  /*5d90*/  @!P0 BRA `(.L_x_76) ;  /* 0x00000000004c8947 */ /* 0x000fec0003800000 */
[----:B------:R-:W-:-:S13]  /*5da0*/  ISETP.GT.AND P0, PT, R15, 0x7fefffff, PT ;  /* 0x7fefffff0f00780c */ /* 0x000fda0003f04270 */
[----:B------:R-:W-:Y:S05]  /*5db0*/  @P0 BRA `(.L_x_77) ;  /* 0x0000000000400947 */ /* 0x000fea0003800000 */
[----:B------:R-:W-:Y:S01]  /*5dc0*/  DMUL R40, R14, 8.11296384146066816958e+31 ;  /* 0x469000000e287828 */ /* 0x000fe20000000000 */
[----:B------:R-:W-:Y:S02]  /*5dd0*/  IMAD.MOV.U32 R6, RZ, RZ, 0x0 ;  /* 0x00000000ff067424 */ /* 0x000fe400078e00ff */
[----:B------:R-:W-:Y:S02]  /*5de0*/  IMAD.MOV.U32 R14, RZ, RZ, RZ ;  /* 0x000000ffff0e7224 */ /* 0x000fe400078e00ff */
[----:B------:R-:W-:Y:S01]  /*5df0*/  IMAD.MOV.U32 R7, RZ, RZ, 0x3fd80000 ;  /* 0x3fd80000ff077424 */ /* 0x000fe200078e00ff */
[----:B------:R-:W0:Y:S03]  /*5e00*/  MUFU.RSQ64H R15, R41 ;  /* 0x00000029000f7308 */ /* 0x000e260000001c00 */
[----:B0-----:R-:W-:-:S08]  /*5e10*/  DMUL R8, R14, R14 ;  /* 0x0000000e0e087228 */ /* 0x001fd00000000000 */
[----:B------:R-:W-:-:S08]  /*5e20*/  DFMA R8, R40, -R8, 1 ;  /* 0x3ff000002808742b */ /* 0x000fd00000000808 */
[----:B------:R-:W-:Y:S02]  /*5e30*/  DFMA R6, R8, R6, 0.5 ;  /* 0x3fe000000806742b */ /* 0x000fe40000000006 */
[----:B------:R-:W-:-:S08]  /*5e40*/  DMUL R8, R14, R8 ;  /* 0x000000080e087228 */ /* 0x000fd00000000000 */
[----:B------:R-:W-:-:S08]  /*5e50*/  DFMA R8, R6, R8, R14 ;  /* 0x000000080608722b */ /* 0x000fd0000000000e */
[----:B------:R-:W-:Y:S02]  /*5e60*/  DMUL R6, R40, R8 ;  /* 0x0000000828067228 */ /* 0x000fe40000000000 */
[----:B------:R-:W-:-:S06]  /*5e70*/  VIADD R9, R9, 0xfff00000 ;  /* 0xfff0000009097836 */ /* 0x000fcc0000000000 */
[----:B------:R-:W-:-:S08]  /*5e80*/  DFMA R14, R6, -R6, R40 ;  /* 0x80000006060e722b */ /* 0x000fd00000000028 */
[----:B------:R-:W-:-:S10]  /*5e90*/  DFMA R6, R8, R14, R6 ;  /* 0x0000000e0806722b */ /* 0x000fd40000000006 */
[----:B------:R-:W-:Y:S01]  /*5ea0*/  VIADD R7, R7, 0xfcb00000 ;  /* 0xfcb0000007077836 */ /* 0x000fe20000000000 */
[----:B------:R-:W-:Y:S06]  /*5eb0*/  BRA `(.L_x_76) ;  /* 0x0000000000047947 */ /* 0x000fec0003800000 */
.L_x_77:
[----:B------:R-:W-:-:S11]  /*5ec0*/  DADD R6, R14, R14 ;  /* 0x000000000e067229 */ /* 0x000fd6000000000e */
.L_x_76:
[----:B------:R-:W-:Y:S05]  /*5ed0*/  BSYNC.RECONVERGENT B3 ;  /* 0x0000000000037941 */ /* 0x000fea0003800200 */
.L_x_74:
[----:B------:R-:W-:Y:S02]  /*5ee0*/  IMAD.MOV.U32 R44, RZ, RZ, R6 ;  /* 0x000000ffff2c7224 */ /* 0x000fe400078e0006 */
[----:B------:R-:W-:Y:S02]  /*5ef0*/  IMAD.MOV.U32 R45, RZ, RZ, R7 ;  /* 0x000000ffff2d7224 */ /* 0x000fe400078e0007 */
[----:B------:R-:W-:Y:S02]  /*5f00*/  IMAD.MOV.U32 R6, RZ, RZ, R4 ;  /* 0x000000ffff067224 */ /* 0x000fe400078e0004 */
[----:B------:R-:W-:-:S04]  /*5f10*/  IMAD.MOV.U32 R7, RZ, RZ, 0x0 ;  /* 0x00000000ff077424 */ /* 0x000fc800078e00ff */
[----:B------:R-:W-:Y:S05]  /*5f20*/  RET.REL.NODEC R6 `(_Z17euler_for_unknownPdS_) ;  /* 0xffffffa006347950 */ /* 0x000fea0003c3ffff */
        .weak           $__internal_2_$__cuda_sm20_sqrt_rn_f32_slowpath
        .type           $__internal_2_$__cuda_sm20_sqrt_rn_f32_slowpath,@function
        .size           $__internal_2_$__cuda_sm20_sqrt_rn_f32_slowpath,($_Z17euler_for_unknownPdS_$__internal_accurate_pow - $__internal_2_$__cuda_sm20_sqrt_rn_f32_slowpath)
$__internal_2_$__cuda_sm20_sqrt_rn_f32_slowpath:
[----:B------:R-:W-:-:S13]  /*5f30*/  LOP3.LUT P0, RZ, R9, 0x7fffffff, RZ, 0xc0, !PT ;  /* 0x7fffffff09ff7812 */ /* 0x000fda000780c0ff */
[----:B------:R-:W-:Y:S01]  /*5f40*/  @!P0 IMAD.MOV.U32 R6, RZ, RZ, R9 ;  /* 0x000000ffff068224 */ /* 0x000fe200078e0009 */
[----:B------:R-:W-:Y:S06]  /*5f50*/  @!P0 BRA `(.L_x_78) ;  /* 0x0000000000448947 */ /* 0x000fec0003800000 */
[----:B------:R-:W-:Y:S01]  /*5f60*/  FSETP.GEU.FTZ.AND P0, PT, R9, RZ, PT ;  /* 0x000000ff0900720b */ /* 0x000fe20003f1e000 */
[----:B------:R-:W-:-:S12]  /*5f70*/  IMAD.MOV.U32 R4, RZ, RZ, R9 ;  /* 0x000000ffff047224 */ /* 0x000fd800078e0009 */
[----:B------:R-:W-:Y:S01]  /*5f80*/  @!P0 IMAD.MOV.U32 R6, RZ, RZ, 0x7fffffff ;  /* 0x7fffffffff068424 */ /* 0x000fe200078e00ff */
[----:B------:R-:W-:Y:S06]  /*5f90*/  @!P0 BRA `(.L_x_78) ;  /* 0x0000000000348947 */ /* 0x000fec0003800000 */
[----:B------:R-:W-:-:S13]  /*5fa0*/  FSETP.GTU.FTZ.AND P0, PT, |R4|, +INF , PT ;  /* 0x7f8000000400780b */ /* 0x000fda0003f1c200 */
[----:B------:R-:W-:Y:S01]  /*5fb0*/  @P0 FADD.FTZ R6, R4, 1 ;  /* 0x3f80000004060421 */ /* 0x000fe20000010000 */
[----:B------:R-:W-:Y:S06]  /*5fc0*/  @P0 BRA `(.L_x_78) ;  /* 0x0000000000280947 */ /* 0x000fec0003800000 */
[----:B------:R-:W-:-:S13]  /*5fd0*/  FSETP.NEU.FTZ.AND P0, PT, |R4|, +INF , PT ;  /* 0x7f8000000400780b */ /* 0x000fda0003f1d200 */
[----:B------:R-:W-:-:S04]  /*5fe0*/  @P0 FFMA R7, R4, 1.84467440737095516160e+19, RZ ;  /* 0x5f80000004070823 */ /* 0x000fc800000000ff */
[----:B------:R-:W0:Y:S02]  /*5ff0*/  @P0 MUFU.RSQ R6, R7 ;  /* 0x0000000700060308 */ /* 0x000e240000001400 */
[----:B0-----:R-:W-:Y:S01]  /*6000*/  @P0 FMUL.FTZ R8, R7, R6 ;  /* 0x0000000607080220 */ /* 0x001fe20000410000 */
[----:B------:R-:W-:Y:S01]  /*6010*/  @P0 FMUL.FTZ R14, R6, 0.5 ;  /* 0x3f000000060e0820 */ /* 0x000fe20000410000 */
[----:B------:R-:W-:Y:S02]  /*6020*/  @!P0 IMAD.MOV.U32 R6, RZ, RZ, R4 ;  /* 0x000000ffff068224 */ /* 0x000fe400078e0004 */
[----:B------:R-:W-:-:S04]  /*6030*/  @P0 FADD.FTZ R9, -R8, -RZ ;  /* 0x800000ff08090221 */ /* 0x000fc80000010100 */
[----:B------:R-:W-:-:S04]  /*6040*/  @P0 FFMA R9, R8, R9, R7 ;  /* 0x0000000908090223 */ /* 0x000fc80000000007 */
[----:B------:R-:W-:-:S04]  /*6050*/  @P0 FFMA R9, R9, R14, R8 ;  /* 0x0000000e09090223 */ /* 0x000fc80000000008 */
[----:B------:R-:W-:-:S07]  /*6060*/  @P0 FMUL.FTZ R6, R9, 2.3283064365386962891e-10 ;  /* 0x2f80000009060820 */ /* 0x000fce0000410000 */
.L_x_78:
[----:B------:R-:W-:Y:S02]  /*6070*/  IMAD.MOV.U32 R30, RZ, RZ, R6 ;  /* 0x000000ffff1e7224 */ /* 0x000fe400078e0006 */
[----:B------:R-:W-:Y:S02]  /*6080*/  IMAD.MOV.U32 R6, RZ, RZ, R15 ;  /* 0x000000ffff067224 */ /* 0x000fe400078e000f */
[----:B------:R-:W-:-:S04]  /*6090*/  IMAD.MOV.U32 R7, RZ, RZ, 0x0 ;  /* 0x00000000ff077424 */ /* 0x000fc800078e00ff */
[----:B------:R-:W-:Y:S05]  /*60a0*/  RET.REL.NODEC R6 `(_Z17euler_for_unknownPdS_) ;  /* 0xffffff9c06d47950 */ /* 0x000fea0003c3ffff */
        .type           $_Z17euler_for_unknownPdS_$__internal_accurate_pow,@function
        .size           $_Z17euler_for_unknownPdS_$__internal_accurate_pow,(.L_x_109 - $_Z17euler_for_unknownPdS_$__internal_accurate_pow)
$_Z17euler_for_unknownPdS_$__internal_accurate_pow:
[----:B------:R-:W-:Y:S01]  /*60b0*/  ISETP.GT.U32.AND P1, PT, R34, 0xfffff, PT ;  /* 0x000fffff2200780c */ /* 0x000fe20003f24070 */
[----:B------:R-:W-:Y:S01]  /*60c0*/  IMAD.MOV.U32 R14, RZ, RZ, R20 ;  /* 0x000000ffff0e7224 */ /* 0x000fe200078e0014 */
[----:B------:R-:W-:Y:S01]  /*60d0*/  UMOV UR4, 0x7d2cafe2 ;  /* 0x7d2cafe200047882 */ /* 0x000fe20000000000 */
[--C-:B------:R-:W-:Y:S01]  /*60e0*/  IMAD.MOV.U32 R15, RZ, RZ, R34.reuse ;  /* 0x000000ffff0f7224 */ /* 0x100fe200078e0022 */
[----:B------:R-:W-:Y:S01]  /*60f0*/  UMOV UR5, 0x3eb0f5ff ;  /* 0x3eb0f5ff00057882 */ /* 0x000fe20000000000 */
[--C-:B------:R-:W-:Y:S01]  /*6100*/  IMAD.MOV.U32 R21, RZ, RZ, R34.reuse ;  /* 0x000000ffff157224 */ /* 0x100fe200078e0022 */
[----:B------:R-:W-:Y:S01]  /*6110*/  SHF.R.U32.HI R34, RZ, 0x14, R34 ;  /* 0x00000014ff227819 */ /* 0x000fe20000011622 */
[----:B------:R-:W-:Y:S01]  /*6120*/  IMAD.MOV.U32 R22, RZ, RZ, 0x41ad3b5a ;  /* 0x41ad3b5aff167424 */ /* 0x000fe200078e00ff */
[----:B------:R-:W-:Y:S01]  /*6130*/  UMOV UR6, 0x3b39803f ;  /* 0x3b39803f00067882 */ /* 0x000fe20000000000 */
[----:B------:R-:W-:Y:S01]  /*6140*/  IMAD.MOV.U32 R23, RZ, RZ, 0x3ed0f5d2 ;  /* 0x3ed0f5d2ff177424 */ /* 0x000fe200078e00ff */
[----:B------:R-:W-:-:S03]  /*6150*/  UMOV UR7, 0x3c7abc9e ;  /* 0x3c7abc9e00077882 */ /* 0x000fc60000000000 */
[----:B------:R-:W-:-:S10]  /*6160*/  @!P1 DMUL R14, R14, 1.80143985094819840000e+16 ;  /* 0x435000000e0e9828 */ /* 0x000fd40000000000 */
[----:B------:R-:W-:Y:S01]  /*6170*/  @!P1 IMAD.MOV.U32 R21, RZ, RZ, R15 ;  /* 0x000000ffff159224 */ /* 0x000fe200078e000f */
[----:B------:R-:W-:Y:S01]  /*6180*/  @!P1 LEA.HI R34, R15, 0xffffffca, RZ, 0xc ;  /* 0xffffffca0f229811 */ /* 0x000fe200078f60ff */
[----:B------:R-:W-:-:S03]  /*6190*/  @!P1 IMAD.MOV.U32 R20, RZ, RZ, R14 ;  /* 0x000000ffff149224 */ /* 0x000fc600078e000e */
[----:B------:R-:W-:Y:S01]  /*61a0*/  LOP3.LUT R21, R21, 0x800fffff, RZ, 0xc0, !PT ;  /* 0x800fffff15157812 */ /* 0x000fe200078ec0ff */
[----:B------:R-:W-:Y:S02]  /*61b0*/  IMAD.MOV.U32 R28, RZ, RZ, R20 ;  /* 0x000000ffff1c7224 */ /* 0x000fe400078e0014 */
[----:B------:R-:W-:Y:S01]  /*61c0*/  IMAD.MOV.U32 R20, RZ, RZ, RZ ;  /* 0x000000ffff147224 */ /* 0x000fe200078e00ff */
[----:B------:R-:W-:Y:S01]  /*61d0*/  LOP3.LUT R29, R21, 0x3ff00000, RZ, 0xfc, !PT ;  /* 0x3ff00000151d7812 */ /* 0x000fe200078efcff */
[----:B------:R-:W-:-:S03]  /*61e0*/  VIADD R14, R34, 0xfffffc01 ;  /* 0xfffffc01220e7836 */ /* 0x000fc60000000000 */
[----:B------:R-:W-:-:S13]  /*61f0*/  ISETP.GE.U32.AND P2, PT, R29, 0x3ff6a09f, PT ;  /* 0x3ff6a09f1d00780c */ /* 0x000fda0003f46070 */
[----:B------:R-:W-:Y:S02]  /*6200*/  @P2 VIADD R21, R29, 0xfff00000 ;  /* 0xfff000001d152836 */ /* 0x000fe40000000000 */
[----:B------:R-:W-:Y:S02]  /*6210*/  @P2 VIADD R14, R34, 0xfffffc02 ;  /* 0xfffffc02220e2836 */ /* 0x000fe40000000000 */
[----:B------:R-:W-:-:S06]  /*6220*/  @P2 IMAD.MOV.U32 R29, RZ, RZ, R21 ;  /* 0x000000ffff1d2224 */ /* 0x000fcc00078e0015 */
[C---:B------:R-:W-:Y:S02]  /*6230*/  DADD R24, R28.reuse, 1 ;  /* 0x3ff000001c187429 */ /* 0x040fe40000000000 */
[----:B------:R-:W-:-:S04]  /*6240*/  DADD R28, R28, -1 ;  /* 0xbff000001c1c7429 */ /* 0x000fc80000000000 */
[----:B------:R-:W0:Y:S02]  /*6250*/  MUFU.RCP64H R21, R25 ;  /* 0x0000001900157308 */ /* 0x000e240000001800 */
[----:B0-----:R-:W-:-:S08]  /*6260*/  DFMA R36, -R24, R20, 1 ;  /* 0x3ff000001824742b */ /* 0x001fd00000000114 */
[----:B------:R-:W-:-:S08]  /*6270*/  DFMA R36, R36, R36, R36 ;  /* 0x000000242424722b */ /* 0x000fd00000000024 */
[----:B------:R-:W-:-:S08]  /*6280*/  DFMA R36, R20, R36, R20 ;  /* 0x000000241424722b */ /* 0x000fd00000000014 */
[----:B------:R-:W-:-:S08]  /*6290*/  DMUL R20, R28, R36 ;  /* 0x000000241c147228 */ /* 0x000fd00000000000 */
[----:B------:R-:W-:-:S08]  /*62a0*/  DFMA R20, R28, R36, R20 ;  /* 0x000000241c14722b */ /* 0x000fd00000000014 */
[-C--:B------:R-:W-:Y:S02]  /*62b0*/  DMUL R30, R20, R20.reuse ;  /* 0x00000014141e7228 */ /* 0x080fe40000000000 */
[----:B------:R-:W-:Y:S02]  /*62c0*/  DADD R24, R28, -R20 ;  /* 0x000000001c187229 */ /* 0x000fe40000000814 */
[----:B------:R-:W-:-:S04]  /*62d0*/  DMUL R40, R20, R20 ;  /* 0x0000001414287228 */ /* 0x000fc80000000000 */
[----:B------:R-:W-:Y:S01]  /*62e0*/  DFMA R22, R30, UR4, R22 ;  /* 0x000000041e167c2b */ /* 0x000fe20008000016 */
[----:B------:R-:W-:Y:S01]  /*62f0*/  UMOV UR4, 0x75488a3f ;  /* 0x75488a3f00047882 */ /* 0x000fe20000000000 */
[----:B------:R-:W-:Y:S01]  /*6300*/  UMOV UR5, 0x3ef3b20a ;  /* 0x3ef3b20a00057882 */ /* 0x000fe20000000000 */
[----:B------:R-:W-:-:S05]  /*6310*/  DADD R24, R24, R24 ;  /* 0x0000000018187229 */ /* 0x000fca0000000018 */
[----:B------:R-:W-:Y:S01]  /*6320*/  DFMA R26, R30, R22, UR4 ;  /* 0x000000041e1a7e2b */ /* 0x000fe20008000016 */
[----:B------:R-:W-:Y:S01]  /*6330*/  UMOV UR4, 0xe4faecd5 ;  /* 0xe4faecd500047882 */ /* 0x000fe20000000000 */
[----:B------:R-:W-:Y:S01]  /*6340*/  UMOV UR5, 0x3f1745cd ;  /* 0x3f1745cd00057882 */ /* 0x000fe20000000000 */
[----:B------:R-:W-:-:S05]  /*6350*/  DFMA R24, R28, -R20, R24 ;  /* 0x800000141c18722b */ /* 0x000fca0000000018 */
[----:B------:R-:W-:Y:S01]  /*6360*/  DFMA R26, R30, R26, UR4 ;  /* 0x000000041e1a7e2b */ /* 0x000fe2000800001a */
[----:B------:R-:W-:Y:S01]  /*6370*/  UMOV UR4, 0x258a578b ;  /* 0x258a578b00047882 */ /* 0x000fe20000000000 */
[----:B------:R-:W-:Y:S01]  /*6380*/  UMOV UR5, 0x3f3c71c7 ;  /* 0x3f3c71c700057882 */ /* 0x000fe20000000000 */
[----:B------:R-:W-:Y:S02]  /*6390*/  DMUL R24, R36, R24 ;  /* 0x0000001824187228 */ /* 0x000fe40000000000 */
[----:B------:R-:W-:-:S03]  /*63a0*/  DFMA R36, R20, R20, -R40 ;  /* 0x000000141424722b */ /* 0x000fc60000000828 */
[----:B------:R-:W-:Y:S01]  /*63b0*/  DFMA R26, R30, R26, UR4 ;  /* 0x000000041e1a7e2b */ /* 0x000fe2000800001a */
[----:B------:R-:W-:Y:S01]  /*63c0*/  UMOV UR4, 0x9242b910 ;  /* 0x9242b91000047882 */ /* 0x000fe20000000000 */
[----:B------:R-:W-:-:S06]  /*63d0*/  UMOV UR5, 0x3f624924 ;  /* 0x3f62492400057882 */ /* 0x000fcc0000000000 */
[----:B------:R-:W-:Y:S01]  /*63e0*/  DFMA R26, R30, R26, UR4 ;  /* 0x000000041e1a7e2b */ /* 0x000fe2000800001a */
[----:B------:R-:W-:Y:S01]  /*63f0*/  UMOV UR4, 0x99999dfb ;  /* 0x99999dfb00047882 */ /* 0x000fe20000000000 */
[----:B------:R-:W-:-:S06]  /*6400*/  UMOV UR5, 0x3f899999 ;  /* 0x3f89999900057882 */ /* 0x000fcc0000000000 */
[----:B------:R-:W-:Y:S01]  /*6410*/  DFMA R26, R30, R26, UR4 ;  /* 0x000000041e1a7e2b */ /* 0x000fe2000800001a */
[----:B------:R-:W-:Y:S01]  /*6420*/  UMOV UR4, 0x55555555 ;  /* 0x5555555500047882 */ /* 0x000fe20000000000 */
[----:B------:R-:W-:-:S06]  /*6430*/  UMOV UR5, 0x3fb55555 ;  /* 0x3fb5555500057882 */ /* 0x000fcc0000000000 */
[----:B------:R-:W-:-:S08]  /*6440*/  DFMA R22, R30, R26, UR4 ;  /* 0x000000041e167e2b */ /* 0x000fd0000800001a */
[----:B------:R-:W-:Y:S01]  /*6450*/  DADD R28, -R22, UR4 ;  /* 0x00000004161c7e29 */ /* 0x000fe20008000100 */
[----:B------:R-:W-:Y:S01]  /*6460*/  UMOV UR4, 0xb9e7b0 ;  /* 0x00b9e7b000047882 */ /* 0x000fe20000000000 */
[----:B------:R-:W-:-:S06]  /*6470*/  UMOV UR5, 0x3c46a4cb ;  /* 0x3c46a4cb00057882 */ /* 0x000fcc0000000000 */
[----:B------:R-:W-:Y:S02]  /*6480*/  DFMA R28, R30, R26, R28 ;  /* 0x0000001a1e1c722b */ /* 0x000fe4000000001c */
[----:B------:R-:W-:Y:S01]  /*6490*/  DMUL R26, R20, R40 ;  /* 0x00000028141a7228 */ /* 0x000fe20000000000 */
[----:B------:R-:W-:Y:S02]  /*64a0*/  VIADD R31, R25, 0x100000 ;  /* 0x00100000191f7836 */ /* 0x000fe40000000000 */
[----:B------:R-:W-:-:S03]  /*64b0*/  IMAD.MOV.U32 R30, RZ, RZ, R24 ;  /* 0x000000ffff1e7224 */ /* 0x000fc600078e0018 */
[----:B------:R-:W-:Y:S01]  /*64c0*/  DADD R28, R28, -UR4 ;  /* 0x800000041c1c7e29 */ /* 0x000fe20008000000 */
[----:B------:R-:W-:Y:S01]  /*64d0*/  UMOV UR4, 0x80000000 ;  /* 0x8000000000047882 */ /* 0x000fe20000000000 */
[C---:B------:R-:W-:Y:S01]  /*64e0*/  DFMA R38, R20.reuse, R40, -R26 ;  /* 0x000000281426722b */ /* 0x040fe2000000081a */
[----:B------:R-:W-:Y:S01]  /*64f0*/  UMOV UR5, 0x43300000 ;  /* 0x4330000000057882 */ /* 0x000fe20000000000 */
[----:B------:R-:W-:-:S04]  /*6500*/  DFMA R30, R20, R30, R36 ;  /* 0x0000001e141e722b */ /* 0x000fc80000000024 */
[----:B------:R-:W-:Y:S02]  /*6510*/  DADD R36, R22, R28 ;  /* 0x0000000016247229 */ /* 0x000fe4000000001c */
[----:B------:R-:W-:-:S06]  /*6520*/  DFMA R38, R24, R40, R38 ;  /* 0x000000281826722b */ /* 0x000fcc0000000026 */
[----:B------:R-:W-:Y:S02]  /*6530*/  DMUL R40, R36, R26 ;  /* 0x0000001a24287228 */ /* 0x000fe40000000000 */
[----:B------:R-:W-:Y:S02]  /*6540*/  DFMA R30, R20, R30, R38 ;  /* 0x0000001e141e722b */ /* 0x000fe40000000026 */
[----:B------:R-:W-:-:S04]  /*6550*/  DADD R38, R22, -R36 ;  /* 0x0000000016267229 */ /* 0x000fc80000000824 */
[----:B------:R-:W-:-:S04]  /*6560*/  DFMA R22, R36, R26, -R40 ;  /* 0x0000001a2416722b */ /* 0x000fc80000000828 */
[----:B------:R-:W-:-:S04]  /*6570*/  DADD R38, R28, R38 ;  /* 0x000000001c267229 */ /* 0x000fc80000000026 */
[----:B------:R-:W-:-:S08]  /*6580*/  DFMA R22, R36, R30, R22 ;  /* 0x0000001e2416722b */ /* 0x000fd00000000016 */
[----:B------:R-:W-:-:S08]  /*6590*/  DFMA R38, R38, R26, R22 ;  /* 0x0000001a2626722b */ /* 0x000fd00000000016 */
[----:B------:R-:W-:-:S08]  /*65a0*/  DADD R26, R40, R38 ;  /* 0x00000000281a7229 */ /* 0x000fd00000000026 */
[--C-:B------:R-:W-:Y:S02]  /*65b0*/  DADD R22, R20, R26.reuse ;  /* 0x0000000014167229 */ /* 0x100fe4000000001a */
[----:B------:R-:W-:-:S06]  /*65c0*/  DADD R40, R40, -R26 ;  /* 0x0000000028287229 */ /* 0x000fcc000000081a */
[----:B------:R-:W-:Y:S02]  /*65d0*/  DADD R20, R20, -R22 ;  /* 0x0000000014147229 */ /* 0x000fe40000000816 */
[----:B------:R-:W-:-:S06]  /*65e0*/  DADD R40, R38, R40 ;  /* 0x0000000026287229 */ /* 0x000fcc0000000028 */
[----:B------:R-:W-:-:S08]  /*65f0*/  DADD R20, R26, R20 ;  /* 0x000000001a147229 */ /* 0x000fd00000000014 */
[----:B------:R-:W-:-:S08]  /*6600*/  DADD R20, R40, R20 ;  /* 0x0000000028147229 */ /* 0x000fd00000000014 */
[----:B------:R-:W-:Y:S01]  /*6610*/  DADD R26, R24, R20 ;  /* 0x00000000181a7229 */ /* 0x000fe20000000014 */
[----:B------:R-:W-:Y:S01]  /*6620*/  LOP3.LUT R20, R14, 0x80000000, RZ, 0x3c, !PT ;  /* 0x800000000e147812 */ /* 0x000fe200078e3cff */
[----:B------:R-:W-:-:S06]  /*6630*/  IMAD.MOV.U32 R21, RZ, RZ, 0x43300000 ;  /* 0x43300000ff157424 */ /* 0x000fcc00078e00ff */
[----:B------:R-:W-:Y:S02]  /*6640*/  DADD R24, R22, R26 ;  /* 0x0000000016187229 */ /* 0x000fe4000000001a */
[----:B------:R-:W-:Y:S01]  /*6650*/  DADD R20, R20, -UR4 ;  /* 0x8000000414147e29 */ /* 0x000fe20008000000 */
[----:B------:R-:W-:Y:S01]  /*6660*/  UMOV UR4, 0xfefa39ef ;  /* 0xfefa39ef00047882 */ /* 0x000fe20000000000 */
[----:B------:R-:W-:-:S04]  /*6670*/  UMOV UR5, 0x3fe62e42 ;  /* 0x3fe62e4200057882 */ /* 0x000fc80000000000 */
[--C-:B------:R-:W-:Y:S02]  /*6680*/  DADD R28, R22, -R24.reuse ;  /* 0x00000000161c7229 */ /* 0x100fe40000000818 */
[----:B------:R-:W-:-:S06]  /*6690*/  DFMA R14, R20, UR4, R24 ;  /* 0x00000004140e7c2b */ /* 0x000fcc0008000018 */
[----:B------:R-:W-:Y:S02]  /*66a0*/  DADD R28, R26, R28 ;  /* 0x000000001a1c7229 */ /* 0x000fe4000000001c */
[----:B------:R-:W-:-:S08]  /*66b0*/  DFMA R22, R20, -UR4, R14 ;  /* 0x8000000414167c2b */ /* 0x000fd0000800000e */
[----:B------:R-:W-:-:S08]  /*66c0*/  DADD R22, -R24, R22 ;  /* 0x0000000018167229 */ /* 0x000fd00000000116 */
[----:B------:R-:W-:-:S08]  /*66d0*/  DADD R22, R28, -R22 ;  /* 0x000000001c167229 */ /* 0x000fd00000000816 */
[----:B------:R-:W-:-:S08]  /*66e0*/  DFMA R22, R20, UR6, R22 ;  /* 0x0000000614167c2b */ /* 0x000fd00008000016 */
[----:B------:R-:W-:-:S08]  /*66f0*/  DADD R20, R14, R22 ;  /* 0x000000000e147229 */ /* 0x000fd00000000016 */
[----:B------:R-:W-:Y:S02]  /*6700*/  DADD R14, R14, -R20 ;  /* 0x000000000e0e7229 */ /* 0x000fe40000000814 */
[----:B------:R-:W-:-:S06]  /*6710*/  DMUL R28, R20, 2 ;  /* 0x40000000141c7828 */ /* 0x000fcc0000000000 */
[----:B------:R-:W-:Y:S02]  /*6720*/  DADD R14, R22, R14 ;  /* 0x00000000160e7229 */ /* 0x000fe4000000000e */
[----:B------:R-:W-:Y:S01]  /*6730*/  DFMA R26, R20, 2, -R28 ;  /* 0x40000000141a782b */ /* 0x000fe2000000081c */
[----:B------:R-:W-:Y:S02]  /*6740*/  IMAD.MOV.U32 R20, RZ, RZ, 0x652b82fe ;  /* 0x652b82feff147424 */ /* 0x000fe400078e00ff */
[----:B------:R-:W-:-:S05]  /*6750*/  IMAD.MOV.U32 R21, RZ, RZ, 0x3ff71547 ;  /* 0x3ff71547ff157424 */ /* 0x000fca00078e00ff */
[----:B------:R-:W-:-:S08]  /*6760*/  DFMA R26, R14, 2, R26 ;  /* 0x400000000e1a782b */ /* 0x000fd0000000001a */
[----:B------:R-:W-:-:S08]  /*6770*/  DADD R14, R28, R26 ;  /* 0x000000001c0e7229 */ /* 0x000fd0000000001a */
[----:B------:R-:W-:Y:S02]  /*6780*/  DFMA R20, R14, R20, 6.75539944105574400000e+15 ;  /* 0x433800000e14742b */ /* 0x000fe40000000014 */
[----:B------:R-:W-:Y:S01]  /*6790*/  FSETP.GEU.AND P1, PT, |R15|, 4.1917929649353027344, PT ;  /* 0x4086232b0f00780b */ /* 0x000fe20003f2e200 */
[----:B------:R-:W-:-:S05]  /*67a0*/  DADD R28, R28, -R14 ;  /* 0x000000001c1c7229 */ /* 0x000fca000000080e */
[----:B------:R-:W-:-:S03]  /*67b0*/  DADD R22, R20, -6.75539944105574400000e+15 ;  /* 0xc338000014167429 */ /* 0x000fc60000000000 */
[----:B------:R-:W-:-:S05]  /*67c0*/  DADD R26, R26, R28 ;  /* 0x000000001a1a7229 */ /* 0x000fca000000001c */
[----:B------:R-:W-:Y:S01]  /*67d0*/  DFMA R24, R22, -UR4, R14 ;  /* 0x8000000416187c2b */ /* 0x000fe2000800000e */
[----:B------:R-:W-:Y:S01]  /*67e0*/  UMOV UR4, 0x3b39803f ;  /* 0x3b39803f00047882 */ /* 0x000fe20000000000 */
[----:B------:R-:W-:-:S06]  /*67f0*/  UMOV UR5, 0x3c7abc9e ;  /* 0x3c7abc9e00057882 */ /* 0x000fcc0000000000 */
[----:B------:R-:W-:Y:S01]  /*6800*/  DFMA R24, R22, -UR4, R24 ;  /* 0x8000000416187c2b */ /* 0x000fe20008000018 */
[----:B------:R-:W-:Y:S01]  /*6810*/  UMOV UR4, 0x69ce2bdf ;  /* 0x69ce2bdf00047882 */ /* 0x000fe20000000000 */
[----:B------:R-:W-:Y:S01]  /*6820*/  IMAD.MOV.U32 R22, RZ, RZ, -0x35dec16 ;  /* 0xfca213eaff167424 */ /* 0x000fe200078e00ff */
[----:B------:R-:W-:Y:S01]  /*6830*/  UMOV UR5, 0x3e5ade15 ;  /* 0x3e5ade1500057882 */ /* 0x000fe20000000000 */
[----:B------:R-:W-:-:S06]  /*6840*/  IMAD.MOV.U32 R23, RZ, RZ, 0x3e928af3 ;  /* 0x3e928af3ff177424 */ /* 0x000fcc00078e00ff */
[----:B------:R-:W-:Y:S01]  /*6850*/  DFMA R22, R24, UR4, R22 ;  /* 0x0000000418167c2b */ /* 0x000fe20008000016 */
        /* <DEDUP_REMOVED lines=24> */
[----:B------:R-:W-:-:S08]  /*69e0*/  DFMA R22, R24, R22, 1 ;  /* 0x3ff000001816742b */ /* 0x000fd00000000016 */
[----:B------:R-:W-:-:S10]  /*69f0*/  DFMA R22, R24, R22, 1 ;  /* 0x3ff000001816742b */ /* 0x000fd40000000016 */
[----:B------:R-:W-:Y:S02]  /*6a00*/  IMAD R25, R20, 0x100000, R23 ;  /* 0x0010000014197824 */ /* 0x000fe400078e0217 */
[----:B------:R-:W-:Y:S01]  /*6a10*/  IMAD.MOV.U32 R24, RZ, RZ, R22 ;  /* 0x000000ffff187224 */ /* 0x000fe200078e0016 */
[----:B------:R-:W-:Y:S06]  /*6a20*/  @!P1 BRA `(.L_x_79) ;  /* 0x0000000000309947 */ /* 0x000fec0003800000 */
[----:B------:R-:W-:Y:S01]  /*6a30*/  FSETP.GEU.AND P2, PT, |R15|, 4.2275390625, PT ;  /* 0x408748000f00780b */ /* 0x000fe20003f4e200 */
[C---:B------:R-:W-:Y:S02]  /*6a40*/  DADD R24, R14.reuse, +INF ;  /* 0x7ff000000e187429 */ /* 0x040fe40000000000 */
[----:B------:R-:W-:-:S08]  /*6a50*/  DSETP.GEU.AND P1, PT, R14, RZ, PT ;  /* 0x000000ff0e00722a */ /* 0x000fd00003f2e000 */
[----:B------:R-:W-:Y:S02]  /*6a60*/  FSEL R24, R24, RZ, P1 ;  /* 0x000000ff18187208 */ /* 0x000fe40000800000 */
[----:B------:R-:W-:Y:S02]  /*6a70*/  @!P2 LEA.HI R21, R20, R20, RZ, 0x1 ;  /* 0x000000141415a211 */ /* 0x000fe400078f08ff */
[----:B------:R-:W-:Y:S02]  /*6a80*/  FSEL R25, R25, RZ, P1 ;  /* 0x000000ff19197208 */ /* 0x000fe40000800000 */
[----:B------:R-:W-:-:S05]  /*6a90*/  @!P2 SHF.R.S32.HI R21, RZ, 0x1, R21 ;  /* 0x00000001ff15a819 */ /* 0x000fca0000011415 */
[----:B------:R-:W-:Y:S02]  /*6aa0*/  @!P2 IMAD.IADD R14, R20, 0x1, -R21 ;  /* 0x00000001140ea824 */ /* 0x000fe400078e0a15 */
[----:B------:R-:W-:-:S03]  /*6ab0*/  @!P2 IMAD R23, R21, 0x100000, R23 ;  /* 0x001000001517a824 */ /* 0x000fc600078e0217 */
[----:B------:R-:W-:Y:S01]  /*6ac0*/  @!P2 LEA R15, R14, 0x3ff00000, 0x14 ;  /* 0x3ff000000e0fa811 */ /* 0x000fe200078ea0ff */
[----:B------:R-:W-:-:S06]  /*6ad0*/  @!P2 IMAD.MOV.U32 R14, RZ, RZ, RZ ;  /* 0x000000ffff0ea224 */ /* 0x000fcc00078e00ff */
[----:B------:R-:W-:-:S11]  /*6ae0*/  @!P2 DMUL R24, R22, R14 ;  /* 0x0000000e1618a228 */ /* 0x000fd60000000000 */
.L_x_79:
[----:B------:R-:W-:Y:S01]  /*6af0*/  DFMA R26, R26, R24, R24 ;  /* 0x000000181a1a722b */ /* 0x000fe20000000018 */
[----:B------:R-:W-:Y:S01]  /*6b00*/  IMAD.MOV.U32 R20, RZ, RZ, R0 ;  /* 0x000000ffff147224 */ /* 0x000fe200078e0000 */
[----:B------:R-:W-:Y:S01]  /*6b10*/  DSETP.NEU.AND P1, PT, |R24|, +INF , PT ;  /* 0x7ff000001800742a */ /* 0x000fe20003f2d200 */
[----:B------:R-:W-:-:S07]  /*6b20*/  IMAD.MOV.U32 R21, RZ, RZ, 0x0 ;  /* 0x00000000ff157424 */ /* 0x000fce00078e00ff */
[----:B------:R-:W-:Y:S02]  /*6b30*/  FSEL R14, R24, R26, !P1 ;  /* 0x0000001a180e7208 */ /* 0x000fe40004800000 */
[----:B------:R-:W-:Y:S01]  /*6b40*/  FSEL R24, R25, R27, !P1 ;  /* 0x0000001b19187208 */ /* 0x000fe20004800000 */
[----:B------:R-:W-:Y:S06]  /*6b50*/  RET.REL.NODEC R20 `(_Z17euler_for_unknownPdS_) ;  /* 0xffffff9414287950 */ /* 0x000fec0003c3ffff */
.L_x_80:
[----:B------:R-:W-:-:S00]  /*6b60*/  BRA `(.L_x_80) ;  /* 0xfffffffc00fc7947 */ /* 0x000fc0000383ffff */
[----:B------:R-:W-:-:S00]  /*6b70*/  NOP ;  /* 0x0000000000007918 */ /* 0x000fc00000000000 */
        /* <DEDUP_REMOVED lines=8> */
.L_x_109:


//--------------------- .text._Z13classic_eulerPd --------------------------
	.section	.text._Z13classic_eulerPd,"ax",@progbits
	.align	128
        .global         _Z13classic_eulerPd
        .type           _Z13classic_eulerPd,@function
        .size           _Z13classic_eulerPd,(.L_x_111 - _Z13classic_eulerPd)
        .other          _Z13classic_eulerPd,@"STO_CUDA_ENTRY STV_DEFAULT"
_Z13classic_eulerPd:
.text._Z13classic_eulerPd:
[----:B------:R-:W0:Y:S02]  /*0000*/  LDC R1, c[0x0][0x37c] ;  /* 0x0000df00ff017b82 */ /* 0x000e240000000800 */
[----:B0-----:R-:W-:Y:S01]  /*0010*/  VIADD R1, R1, 0xffffffd0 ;  /* 0xffffffd001017836 */ /* 0x001fe20000000000 */
[----:B------:R-:W0:Y:S01]  /*0020*/  LDCU.64 UR6, c[0x0][0x358] ;  /* 0x00006b00ff0677ac */ /* 0x000e220008000a00 */
[----:B------:R-:W-:Y:S01]  /*0030*/  CS2R R2, SR_CLOCKLO ;  /* 0x0000000000027805 */ /* 0x000fe20000015000 */
[----:B------:R-:W1:Y:S01]  /*0040*/  LDCU UR4, c[0x0][0x360] ;  /* 0x00006c00ff0477ac */ /* 0x000e620008000800 */
[----:B------:R-:W2:Y:S01]  /*0050*/  S2R R15, SR_TID.X ;  /* 0x00000000000f7919 */ /* 0x000ea20000002100 */
[----:B------:R-:W-:Y:S03]  /*0060*/  BSSY.RECONVERGENT B0, `(.L_x_81) ;  /* 0x0000264000007945 */ /* 0x000fe60003800200 */
[----:B-1----:R-:W-:-:S02]  /*0070*/  IMAD R5, R3, UR4, RZ ;  /* 0x0000000403057c24 */ /* 0x002fc4000f8e02ff */
[----:B------:R-:W-:-:S04]  /*0080*/  IMAD.WIDE.U32 R2, R2, UR4, RZ ;  /* 0x0000000402027c25 */ /* 0x000fc8000f8e00ff */
[----:B------:R-:W-:Y:S01]  /*0090*/  IMAD.IADD R12, R3, 0x1, R5 ;  /* 0x00000001030c7824 */ /* 0x000fe200078e0205 */
[----:B------:R-:W-:-:S04]  /*00a0*/  LOP3.LUT R13, R2, 0xaad26b49, RZ, 0x3c, !PT ;  /* 0xaad26b49020d7812 */ /* 0x000fc800078e3cff */
[----:B------:R-:W-:Y:S01]  /*00b0*/  LOP3.LUT R12, R12, 0xf7dcefdd, RZ, 0x3c, !PT ;  /* 0xf7dcefdd0c0c7812 */ /* 0x000fe200078e3cff */
[----:B------:R-:W-:Y:S01]  /*00c0*/  IMAD R13, R13, 0x4182bed5, RZ ;  /* 0x4182bed50d0d7824 */ /* 0x000fe200078e02ff */
[----:B--2---:R-:W-:-:S03]  /*00d0*/  ISETP.NE.AND P0, PT, R15, RZ, PT ;  /* 0x000000ff0f00720c */ /* 0x004fc60003f05270 */
[----:B------:R-:W-:Y:S01]  /*00e0*/  IMAD R4, R12, -0x658354e5, RZ ;  /* 0x9a7cab1b0c047824 */ /* 0x000fe200078e02ff */
[C---:B------:R-:W-:Y:S01]  /*00f0*/  LOP3.LUT R2, R13.reuse, 0x159a55e5, RZ, 0x3c, !PT ;  /* 0x159a55e50d027812 */ /* 0x040fe200078e3cff */
[C---:B------:R-:W-:Y:S02]  /*0100*/  VIADD R7, R13.reuse, 0x75bcd15 ;  /* 0x075bcd150d077836 */ /* 0x040fe40000000000 */
[C---:B------:R-:W-:Y:S01]  /*0110*/  VIADD R3, R4.reuse, 0x1f123bb5 ;  /* 0x1f123bb504037836 */ /* 0x040fe20000000000 */
[C---:B------:R-:W-:Y:S01]  /*0120*/  IADD3 R6, PT, PT, R13.reuse, 0x64f0c9, R4 ;  /* 0x0064f0c90d067810 */ /* 0x040fe20007ffe004 */
[----:B------:R-:W-:Y:S01]  /*0130*/  VIADD R5, R13, 0x583f19 ;  /* 0x00583f190d057836 */ /* 0x000fe20000000000 */
[----:B------:R-:W-:Y:S02]  /*0140*/  LOP3.LUT R4, R4, 0x5491333, RZ, 0x3c, !PT ;  /* 0x0549133304047812 */ /* 0x000fe400078e3cff */
[----:B------:R1:W-:Y:S04]  /*0150*/  STL.64 [R1+0x8], R2 ;  /* 0x0000080201007387 */ /* 0x0003e80000100a00 */
[----:B------:R1:W-:Y:S04]  /*0160*/  STL.64 [R1], R6 ;  /* 0x0000000601007387 */ /* 0x0003e80000100a00 */
[----:B------:R1:W-:Y:S01]  /*0170*/  STL.64 [R1+0x10], R4 ;  /* 0x0000100401007387 */ /* 0x0003e20000100a00 */
[----:B0-----:R-:W-:Y:S05]  /*0180*/  @!P0 BRA `(.L_x_82) ;  /* 0x0000002400448947 */ /* 0x001fea0003800000 */
[----:B------:R-:W-:Y:S02]  /*0190*/  IMAD.MOV.U32 R14, RZ, RZ, RZ ;  /* 0x000000ffff0e7224 */ /* 0x000fe400078e00ff */
[----:B-1----:R-:W-:-:S07]  /*01a0*/  IMAD.MOV.U32 R6, RZ, RZ, RZ ;  /* 0x000000ffff067224 */ /* 0x002fce00078e00ff */
.L_x_91:
[----:B------:R-:W-:Y:S01]  /*01b0*/  LOP3.LUT R0, R15, 0x3, RZ, 0xc0, !PT ;  /* 0x000000030f007812 */ /* 0x000fe200078ec0ff */
[----:B------:R-:W-:Y:S03]  /*01c0*/  BSSY.RECONVERGENT B1, `(.L_x_83) ;  /* 0x0000247000017945 */ /* 0x000fe60003800200 */
[----:B------:R-:W-:-:S04]  /*01d0*/  ISETP.NE.U32.AND P0, PT, R0, RZ, PT ;  /* 0x000000ff0000720c */ /* 0x000fc80003f05070 */
[----:B------:R-:W-:-:S13]  /*01e0*/  ISETP.NE.AND.EX P0, PT, RZ, RZ, PT, P0 ;  /* 0x000000ffff00720c */ /* 0x000fda0003f05300 */
[----:B0-----:R-:W-:Y:S05]  /*01f0*/  @!P0 BRA `(.L_x_84) ;  /* 0x00000024000c8947 */ /* 0x001fea0003800000 */
[----:B------:R-:W0:Y:S01]  /*0200*/  LDC.64 R8, c[0x4][0x10] ;  /* 0x01000400ff087b82 */ /* 0x000e220000000a00 */
[----:B------:R-:W-:Y:S01]  /*0210*/  IMAD.MOV.U32 R0, RZ, RZ, RZ ;  /* 0x000000ffff007224 */ /* 0x000fe200078e00ff */
[----:B------:R-:W-:Y:S02]  /*0220*/  CS2R R4, SRZ ;  /* 0x0000000000047805 */ /* 0x000fe4000001ff00 */
[----:B------:R-:W-:Y:S01]  /*0230*/  CS2R R2, SRZ ;  /* 0x0000000000027805 */ /* 0x000fe2000001ff00 */
[----:B------:R-:W-:Y:S02]  /*0240*/  IMAD.MOV.U32 R7, RZ, RZ, RZ ;  /* 0x000000ffff077224 */ /* 0x000fe400078e00ff */
[----:B0-----:R-:W-:-:S07]  /*0250*/  IMAD.WIDE.U32 R8, R6, 0xc80, R8 ;  /* 0x00000c8006087825 */ /* 0x001fce00078e0008 */
.L_x_86:
[----:B------:R-:W-:-:S06]  /*0260*/  IMAD R16, R0, 0x4, R1 ;  /* 0x0000000400107824 */ /* 0x000fcc00078e0201 */
[----:B------:R-:W5:Y:S01]  /*0270*/  LDL R16, [R16+0x4] ;  /* 0x0000040010107983 */ /* 0x000f620000100800 */
[----:B------:R-:W-:-:S05]  /*0280*/  UMOV UR4, URZ ;  /* 0x000000ff00047c82 */ /* 0x000fca0008000000 */
.L_x_85:
[----:B-----5:R-:W-:Y:S01]  /*0290*/  SHF.R.U32.HI R21, RZ, UR4, R16 ;  /* 0x00000004ff157c19 */ /* 0x020fe20008011610 */
[----:B------:R-:W-:-:S03]  /*02a0*/  IMAD.SHL.U32 R10, R0, 0x20, RZ ;  /* 0x00000020000a7824 */ /* 0x000fc600078e00ff */
[----:B------:R-:W-:Y:S01]  /*02b0*/  LOP3.LUT R11, R21, 0x1, RZ, 0xc0, !PT ;  /* 0x00000001150b7812 */ /* 0x000fe200078ec0ff */
[----:B------:R-:W-:-:S03]  /*02c0*/  VIADD R10, R10, UR4 ;  /* 0x000000040a0a7c36 */ /* 0x000fc60008000000 */
        /* <DEDUP_REMOVED lines=8> */
[----:B------:R-:W4:Y:S04]  /*0350*/  @P4 LDG.E R28, desc[UR6][R10.64+0x60] ;  /* 0x000060060a1c4981 */ /* 0x000f28000c1e1900 */
[----:B------:R-:W4:Y:S04]  /*0360*/  @!P0 LDG.E R18, desc[UR6][R10.64] ;  /* 0x000000060a128981 */ /* 0x000f28000c1e1900 */
[----:B------:R-:W4:Y:S04]  /*0370*/  @!P0 LDG.E R17, desc[UR6][R10.64+0x4] ;  /* 0x000004060a118981 */ /* 0x000f28000c1e1900 */
[----:B------:R-:W4:Y:S04]  /*0380*/  @P5 LDG.E R19, desc[UR6][R10.64+0x74] ;  /* 0x000074060a135981 */ /* 0x000f28000c1e1900 */
[----:B------:R-:W4:Y:S04]  /*0390*/  @P1 LDG.E R23, desc[UR6][R10.64+0x20] ;  /* 0x000020060a171981 */ /* 0x000f28000c1e1900 */
[----:B------:R-:W4:Y:S01]  /*03a0*/  @P3 LDG.E R25, desc[UR6][R10.64+0x48] ;  /* 0x000048060a193981 */ /* 0x000f22000c1e1900 */
[----:B--2---:R-:W-:-:S03]  /*03b0*/  @!P0 LOP3.LUT R5, R5, R20, RZ, 0x3c, !PT ;  /* 0x0000001405058212 */ /* 0x004fc600078e3cff */
[----:B------:R-:W2:Y:S01]  /*03c0*/  @P1 LDG.E R20, desc[UR6][R10.64+0x14] ;  /* 0x000014060a141981 */ /* 0x000ea2000c1e1900 */
[----:B---3--:R-:W-:-:S03]  /*03d0*/  @P1 LOP3.LUT R5, R5, R22, RZ, 0x3c, !PT ;  /* 0x0000001605051212 */ /* 0x008fc600078e3cff */
[----:B------:R-:W3:Y:S01]  /*03e0*/  @P1 LDG.E R22, desc[UR6][R10.64+0x1c] ;  /* 0x00001c060a161981 */ /* 0x000ee2000c1e1900 */
[----:B----4-:R-:W-:-:S03]  /*03f0*/  @P2 LOP3.LUT R5, R5, R24, RZ, 0x3c, !PT ;  /* 0x0000001805052212 */ /* 0x010fc600078e3cff */
[----:B------:R-:W4:Y:S01]  /*0400*/  @P2 LDG.E R24, desc[UR6][R10.64+0x28] ;  /* 0x000028060a182981 */ /* 0x000f22000c1e1900 */
[----:B------:R-:W-:-:S03]  /*0410*/  @P3 LOP3.LUT R5, R5, R26, RZ, 0x3c, !PT ;  /* 0x0000001a05053212 */ /* 0x000fc600078e3cff */
[----:B------:R-:W3:Y:S01]  /*0420*/  @P6 LDG.E R26, desc[UR6][R10.64+0x88] ;  /* 0x000088060a1a6981 */ /* 0x000ee2000c1e1900 */
[----:B------:R-:W-:Y:S02]  /*0430*/  @P4 LOP3.LUT R5, R5, R28, RZ, 0x3c, !PT ;  /* 0x0000001c05054212 */ /* 0x000fe400078e3cff */
[----:B------:R-:W-:Y:S02]  /*0440*/  @!P0 LOP3.LUT R7, R7, R18, RZ, 0x3c, !PT ;  /* 0x0000001207078212 */ /* 0x000fe400078e3cff */
[----:B------:R-:W3:Y:S01]  /*0450*/  @!P0 LDG.E R18, desc[UR6][R10.64+0x8] ;  /* 0x000008060a128981 */ /* 0x000ee2000c1e1900 */
[----:B------:R-:W-:-:S03]  /*0460*/  @!P0 LOP3.LUT R2, R2, R17, RZ, 0x3c, !PT ;  /* 0x0000001102028212 */ /* 0x000fc600078e3cff */
[----:B------:R-:W3:Y:S01]  /*0470*/  @!P0 LDG.E R17, desc[UR6][R10.64+0xc] ;  /* 0x00000c060a118981 */ /* 0x000ee2000c1e1900 */
[----:B------:R-:W-:-:S03]  /*0480*/  @P5 LOP3.LUT R5, R5, R19, RZ, 0x3c, !PT ;  /* 0x0000001305055212 */ /* 0x000fc600078e3cff */
[----:B------:R-:W3:Y:S01]  /*0490*/  @P1 LDG.E R19, desc[UR6][R10.64+0x18] ;  /* 0x000018060a131981 */ /* 0x000ee2000c1e1900 */
[----:B--2---:R-:W-:-:S03]  /*04a0*/  @P1 LOP3.LUT R7, R7, R20, RZ, 0x3c, !PT ;  /* 0x0000001407071212 */ /* 0x004fc600078e3cff */
[----:B------:R-:W2:Y:S01]  /*04b0*/  @P3 LDG.E R20, desc[UR6][R10.64+0x3c] ;  /* 0x00003c060a143981 */ /* 0x000ea2000c1e1900 */
[----:B----4-:R-:W-:-:S03]  /*04c0*/  @P2 LOP3.LUT R7, R7, R24, RZ, 0x3c, !PT ;  /* 0x0000001807072212 */ /* 0x010fc600078e3cff */
[----:B------:R-:W4:Y:S01]  /*04d0*/  @P4 LDG.E R24, desc[UR6][R10.64+0x50] ;  /* 0x000050060a184981 */ /* 0x000f22000c1e1900 */
[----:B---3--:R-:W-:-:S03]  /*04e0*/  @!P0 LOP3.LUT R3, R3, R18, RZ, 0x3c, !PT ;  /* 0x0000001203038212 */ /* 0x008fc600078e3cff */
[----:B------:R-:W3:Y:S01]  /*04f0*/  @P2 LDG.E R18, desc[UR6][R10.64+0x30] ;  /* 0x000030060a122981 */ /* 0x000ee2000c1e1900 */
[----:B------:R-:W-:-:S03]  /*0500*/  @!P0 LOP3.LUT R4, R4, R17, RZ, 0x3c, !PT ;  /* 0x0000001104048212 */ /* 0x000fc600078e3cff */
[----:B------:R-:W3:Y:S01]  /*0510*/  @P2 LDG.E R17, desc[UR6][R10.64+0x2c] ;  /* 0x00002c060a112981 */ /* 0x000ee2000c1e1900 */
[----:B------:R-:W-:-:S03]  /*0520*/  @P1 LOP3.LUT R2, R2, R19, RZ, 0x3c, !PT ;  /* 0x0000001302021212 */ /* 0x000fc600078e3cff */
[----:B------:R-:W3:Y:S01]  /*0530*/  @P2 LDG.E R19, desc[UR6][R10.64+0x34] ;  /* 0x000034060a132981 */ /* 0x000ee2000c1e1900 */
[----:B------:R-:W-:Y:S02]  /*0540*/  @P1 LOP3.LUT R3, R3, R22, RZ, 0x3c, !PT ;  /* 0x0000001603031212 */ /* 0x000fe400078e3cff */
[----:B------:R-:W-:Y:S01]  /*0550*/  @P1 LOP3.LUT R4, R4, R23, RZ, 0x3c, !PT ;  /* 0x0000001704041212 */ /* 0x000fe200078e3cff */
[----:B------:R-:W3:Y:S04]  /*0560*/  @P3 LDG.E R22, desc[UR6][R10.64+0x44] ;  /* 0x000044060a163981 */ /* 0x000ee8000c1e1900 */
[----:B------:R-:W3:Y:S01]  /*0570*/  @P3 LDG.E R23, desc[UR6][R10.64+0x40] ;  /* 0x000040060a173981 */ /* 0x000ee2000c1e1900 */
[----:B--2---:R-:W-:-:S03]  /*0580*/  @P3 LOP3.LUT R7, R7, R20, RZ, 0x3c, !PT ;  /* 0x0000001407073212 */ /* 0x004fc600078e3cff */
[----:B------:R-:W2:Y:S01]  /*0590*/  @P5 LDG.E R20, desc[UR6][R10.64+0x64] ;  /* 0x000064060a145981 */ /* 0x000ea2000c1e1900 */
[----:B----4-:R-:W-:-:S03]  /*05a0*/  @P4 LOP3.LUT R7, R7, R24, RZ, 0x3c, !PT ;  /* 0x0000001807074212 */ /* 0x010fc600078e3cff */
[----:B------:R-:W4:Y:S01]  /*05b0*/  @P6 LDG.E R24, desc[UR6][R10.64+0x78] ;  /* 0x000078060a186981 */ /* 0x000f22000c1e1900 */
[----:B---3--:R-:W-:-:S03]  /*05c0*/  @P2 LOP3.LUT R3, R3, R18, RZ, 0x3c, !PT ;  /* 0x0000001203032212 */ /* 0x008fc600078e3cff */
[----:B------:R-:W3:Y:S01]  /*05d0*/  @P4 LDG.E R18, desc[UR6][R10.64+0x58] ;  /* 0x000058060a124981 */ /* 0x000ee2000c1e1900 */
[----:B------:R-:W-:-:S03]  /*05e0*/  @P2 LOP3.LUT R2, R2, R17, RZ, 0x3c, !PT ;  /* 0x0000001102022212 */ /* 0x000fc600078e3cff */
[----:B------:R-:W3:Y:S01]  /*05f0*/  @P4 LDG.E R17, desc[UR6][R10.64+0x54] ;  /* 0x000054060a114981 */ /* 0x000ee2000c1e1900 */
[----:B------:R-:W-:-:S03]  /*0600*/  @P2 LOP3.LUT R4, R4, R19, RZ, 0x3c, !PT ;  /* 0x0000001304042212 */ /* 0x000fc600078e3cff */
[----:B------:R-:W3:Y:S01]  /*0610*/  @P4 LDG.E R19, desc[UR6][R10.64+0x5c] ;  /* 0x00005c060a134981 */ /* 0x000ee2000c1e1900 */
[----:B------:R-:W-:Y:S02]  /*0620*/  @P3 LOP3.LUT R3, R3, R22, RZ, 0x3c, !PT ;  /* 0x0000001603033212 */ /* 0x000fe400078e3cff */
[----:B------:R-:W-:Y:S01]  /*0630*/  @P3 LOP3.LUT R4, R4, R25, RZ, 0x3c, !PT ;  /* 0x0000001904043212 */ /* 0x000fe200078e3cff */
[----:B------:R-:W3:Y:S01]  /*0640*/  @P5 LDG.E R22, desc[UR6][R10.64+0x6c] ;  /* 0x00006c060a165981 */ /* 0x000ee2000c1e1900 */
[----:B------:R-:W-:-:S03]  /*0650*/  @P3 LOP3.LUT R2, R2, R23, RZ, 0x3c, !PT ;  /* 0x0000001702023212 */ /* 0x000fc600078e3cff */
[----:B------:R-:W3:Y:S04]  /*0660*/  @P5 LDG.E R23, desc[UR6][R10.64+0x68] ;  /* 0x000068060a175981 */ /* 0x000ee8000c1e1900 */
[----:B------:R-:W3:Y:S01]  /*0670*/  @P5 LDG.E R25, desc[UR6][R10.64+0x70] ;  /* 0x000070060a195981 */ /* 0x000ee2000c1e1900 */
[----:B------:R-:W-:Y:S02]  /*0680*/  LOP3.LUT P0, RZ, R21, 0x80, RZ, 0xc0, !PT ;  /* 0x0000008015ff7812 */ /* 0x000fe4000780c0ff */
[----:B--2---:R-:W-:-:S11]  /*0690*/  @P5 LOP3.LUT R7, R7, R20, RZ, 0x3c, !PT ;  /* 0x0000001407075212 */ /* 0x004fd600078e3cff */
        /* <DEDUP_REMOVED lines=15> */
[----:B------:R-:W-:Y:S02]  /*0790*/  @P6 LOP3.LUT R5, R5, R26, RZ, 0x3c, !PT ;  /* 0x0000001a05056212 */ /* 0x000fe400078e3cff */
[----:B--2---:R-:W-:Y:S02]  /*07a0*/  @P0 LOP3.LUT R7, R7, R20, RZ, 0x3c, !PT ;  /* 0x0000001407070212 */ /* 0x004fe400078e3cff */
[----:B----4-:R-:W-:Y:S02]  /*07b0*/  @P0 LOP3.LUT R5, R5, R24, RZ, 0x3c, !PT ;  /* 0x0000001805050212 */ /* 0x010fe400078e3cff */
[----:B---3--:R-:W-:Y:S02]  /*07c0*/  @P6 LOP3.LUT R3, R3, R18, RZ, 0x3c, !PT ;  /* 0x0000001203036212 */ /* 0x008fe400078e3cff */
[----:B------:R-:W-:Y:S02]  /*07d0*/  @P6 LOP3.LUT R2, R2, R17, RZ, 0x3c, !PT ;  /* 0x0000001102026212 */ /* 0x000fe400078e3cff */
[----:B------:R-:W-:-:S02]  /*07e0*/  @P6 LOP3.LUT R4, R4, R19, RZ, 0x3c, !PT ;  /* 0x0000001304046212 */ /* 0x000fc400078e3cff */
[----:B------:R-:W-:Y:S02]  /*07f0*/  @P0 LOP3.LUT R3, R3, R22, RZ, 0x3c, !PT ;  /* 0x0000001603030212 */ /* 0x000fe400078e3cff */
        /* <DEDUP_REMOVED lines=32> */
[----:B------:R-:W4:Y:S01]  /*0a00*/  @P3 LDG.E R23, desc[UR6][R10.64+0xe8] ;  /* 0x0000e8060a173981 */ /* 0x000f22000c1e1900 */
[----:B--2---:R-:W-:-:S03]  /*0a10*/  @P2 LOP3.LUT R7, R7, R18, RZ, 0x3c, !PT ;  /* 0x0000001207072212 */ /* 0x004fc600078e3cff */
[----:B------:R-:W2:Y:S01]  /*0a20*/  @P4 LDG.E R18, desc[UR6][R10.64+0xf0] ;  /* 0x0000f0060a124981 */ /* 0x000ea2000c1e1900 */
[----:B---3--:R-:W-:Y:S02]  /*0a30*/  @P2 LOP3.LUT R2, R2, R17, RZ, 0x3c, !PT ;  /* 0x0000001102022212 */ /* 0x008fe400078e3cff */
[----:B------:R-:W-:Y:S01]  /*0a40*/  @P1 LOP3.LUT R4, R4, R25, RZ, 0x3c, !PT ;  /* 0x0000001904041212 */ /* 0x000fe200078e3cff */
[----:B------:R-:W3:Y:S03]  /*0a50*/  @P5 LDG.E R17, desc[UR6][R10.64+0x110] ;  /* 0x000110060a115981 */ /* 0x000ee6000c1e1900 */
[----:B----4-:R-:W-:Y:S02]  /*0a60*/  @P2 LOP3.LUT R4, R4, R19, RZ, 0x3c, !PT ;  /* 0x0000001304042212 */ /* 0x010fe400078e3cff */
[----:B------:R-:W4:Y:S01]  /*0a70*/  @P4 LDG.E R19, desc[UR6][R10.64+0xf4] ;  /* 0x0000f4060a134981 */ /* 0x000f22000c1e1900 */
        /* <DEDUP_REMOVED lines=12> */
[----:B--2---:R-:W-:-:S03]  /*0b40*/  @P4 LOP3.LUT R7, R7, R18, RZ, 0x3c, !PT ;  /* 0x0000001207074212 */ /* 0x004fc600078e3cff */
[----:B------:R-:W2:Y:S01]  /*0b50*/  @P5 LDG.E R18, desc[UR6][R10.64+0x114] ;  /* 0x000114060a125981 */ /* 0x000ea2000c1e1900 */
[----:B------:R-:W-:-:S03]  /*0b60*/  @P3 LOP3.LUT R5, R5, R20, RZ, 0x3c, !PT ;  /* 0x0000001405053212 */ /* 0x000fc600078e3cff */
[----:B------:R-:W2:Y:S01]  /*0b70*/  @P6 LDG.E R20, desc[UR6][R10.64+0x118] ;  /* 0x000118060a146981 */ /* 0x000ea2000c1e1900 */
[----:B----4-:R-:W-:-:S03]  /*0b80*/  @P4 LOP3.LUT R2, R2, R19, RZ, 0x3c, !PT ;  /* 0x0000001302024212 */ /* 0x010fc600078e3cff */
[----:B------:R-:W4:Y:S01]  /*0b90*/  @P6 LDG.E R19, desc[UR6][R10.64+0x11c] ;  /* 0x00011c060a136981 */ /* 0x000f22000c1e1900 */
[----:B---3--:R-:W-:-:S03]  /*0ba0*/  @P4 LOP3.LUT R3, R3, R22, RZ, 0x3c, !PT ;  /* 0x0000001603034212 */ /* 0x008fc600078e3cff */
[----:B------:R-:W3:Y:S01]  /*0bb0*/  @P6 LDG.E R22, desc[UR6][R10.64+0x120] ;  /* 0x000120060a166981 */ /* 0x000ee2000c1e1900 */
[----:B------:R-:W-:-:S03]  /*0bc0*/  @P4 LOP3.LUT R4, R4, R21, RZ, 0x3c, !PT ;  /* 0x0000001504044212 */ /* 0x000fc600078e3cff */
[----:B------:R-:W3:Y:S01]  /*0bd0*/  @P0 LDG.E R21, desc[UR6][R10.64+0x130] ;  /* 0x000130060a150981 */ /* 0x000ee2000c1e1900 */
[----:B------:R-:W-:Y:S02]  /*0be0*/  @P4 LOP3.LUT R5, R5, R24, RZ, 0x3c, !PT ;  /* 0x0000001805054212 */ /* 0x000fe400078e3cff */
[----:B------:R-:W-:Y:S01]  /*0bf0*/  @P5 LOP3.LUT R4, R4, R17, RZ, 0x3c, !PT ;  /* 0x0000001104045212 */ /* 0x000fe200078e3cff */
[----:B------:R-:W3:Y:S01]  /*0c00*/  @P6 LDG.E R24, desc[UR6][R10.64+0x128] ;  /* 0x000128060a186981 */ /* 0x000ee2000c1e1900 */
[----:B------:R-:W-:-:S03]  /*0c10*/  @P5 LOP3.LUT R7, R7, R26, RZ, 0x3c, !PT ;  /* 0x0000001a07075212 */ /* 0x000fc600078e3cff */
[----:B------:R-:W3:Y:S01]  /*0c20*/  @P6 LDG.E R17, desc[UR6][R10.64+0x124] ;  /* 0x000124060a116981 */ /* 0x000ee2000c1e1900 */
[----:B------:R-:W-:-:S03]  /*0c30*/  @P5 LOP3.LUT R3, R3, R28, RZ, 0x3c, !PT ;  /* 0x0000001c03035212 */ /* 0x000fc600078e3cff */
[----:B------:R-:W3:Y:S01]  /*0c40*/  @P0 LDG.E R26, desc[UR6][R10.64+0x12c] ;  /* 0x00012c060a1a0981 */ /* 0x000ee2000c1e1900 */
[----:B------:R-:W-:-:S03]  /*0c50*/  @P5 LOP3.LUT R2, R2, R23, RZ, 0x3c, !PT ;  /* 0x0000001702025212 */ /* 0x000fc600078e3cff */
[----:B------:R-:W3:Y:S04]  /*0c60*/  @P0 LDG.E R28, desc[UR6][R10.64+0x13c] ;  /* 0x00013c060a1c0981 */ /* 0x000ee8000c1e1900 */
[----:B------:R-:W3:Y:S01]  /*0c70*/  @P0 LDG.E R23, desc[UR6][R10.64+0x138] ;  /* 0x000138060a170981 */ /* 0x000ee2000c1e1900 */
[----:B--2---:R-:W-:-:S03]  /*0c80*/  @P5 LOP3.LUT R5, R5, R18, RZ, 0x3c, !PT ;  /* 0x0000001205055212 */ /* 0x004fc600078e3cff */
[----:B------:R-:W2:Y:S01]  /*0c90*/  @P0 LDG.E R18, desc[UR6][R10.64+0x134] ;  /* 0x000134060a120981 */ /* 0x000ea2000c1e1900 */
[----:B------:R-:W-:-:S04]  /*0ca0*/  UIADD3 UR4, UPT, UPT, UR4, 0x10, URZ ;  /* 0x0000001004047890 */ /* 0x000fc8000fffe0ff */
[----:B------:R-:W-:Y:S01]  /*0cb0*/  UISETP.NE.AND UP0, UPT, UR4, 0x20, UPT ;  /* 0x000000200400788c */ /* 0x000fe2000bf05270 */
[----:B------:R-:W-:Y:S02]  /*0cc0*/  @P6 LOP3.LUT R7, R7, R20, RZ, 0x3c, !PT ;  /* 0x0000001407076212 */ /* 0x000fe400078e3cff */
[----:B----4-:R-:W-:Y:S02]  /*0cd0*/  @P6 LOP3.LUT R2, R2, R19, RZ, 0x3c, !PT ;  /* 0x0000001302026212 */ /* 0x010fe400078e3cff */
[----:B---3--:R-:W-:Y:S02]  /*0ce0*/  @P6 LOP3.LUT R3, R3, R22, RZ, 0x3c, !PT ;  /* 0x0000001603036212 */ /* 0x008fe400078e3cff */
[----:B------:R-:W-:Y:S02]  /*0cf0*/  @P0 LOP3.LUT R2, R2, R21, RZ, 0x3c, !PT ;  /* 0x0000001502020212 */ /* 0x000fe400078e3cff */
[----:B------:R-:W-:Y:S02]  /*0d00*/  @P6 LOP3.LUT R5, R5, R24, RZ, 0x3c, !PT ;  /* 0x0000001805056212 */ /* 0x000fe400078e3cff */
[----:B------:R-:W-:-:S02]  /*0d10*/  @P6 LOP3.LUT R4, R4, R17, RZ, 0x3c, !PT ;  /* 0x0000001104046212 */ /* 0x000fc400078e3cff */
[----:B------:R-:W-:Y:S02]  /*0d20*/  @P0 LOP3.LUT R7, R7, R26, RZ, 0x3c, !PT ;  /* 0x0000001a07070212 */ /* 0x000fe400078e3cff */
[----:B------:R-:W-:Y:S02]  /*0d30*/  @P0 LOP3.LUT R5, R5, R28, RZ, 0x3c, !PT ;  /* 0x0000001c05050212 */ /* 0x000fe400078e3cff */
[----:B------:R-:W-:Y:S02]  /*0d40*/  @P0 LOP3.LUT R4, R4, R23, RZ, 0x3c, !PT ;  /* 0x0000001704040212 */ /* 0x000fe400078e3cff */
[----:B--2---:R-:W-:Y:S01]  /*0d50*/  @P0 LOP3.LUT R3, R3, R18, RZ, 0x3c, !PT ;  /* 0x0000001203030212 */ /* 0x004fe200078e3cff */
[----:B------:R-:W-:Y:S06]  /*0d60*/  BRA.U UP0, `(.L_x_85) ;  /* 0xfffffff500487547 */ /* 0x000fec000b83ffff */
[----:B------:R-:W-:-:S05]  /*0d70*/  VIADD R0, R0, 0x1 ;  /* 0x0000000100007836 */ /* 0x000fca0000000000 */
[----:B------:R-:W-:-:S13]  /*0d80*/  ISETP.NE.AND P0, PT, R0, 0x5, PT ;  /* 0x000000050000780c */ /* 0x000fda0003f05270 */
[----:B------:R-:W-:Y:S05]  /*0d90*/  @P0 BRA `(.L_x_86) ;  /* 0xfffffff400300947 */ /* 0x000fea000383ffff */
[----:B------:R-:W-:Y:S01]  /*0da0*/  LOP3.LUT R0, R15, 0x3, RZ, 0xc0, !PT ;  /* 0x000000030f007812 */ /* 0x000fe200078ec0ff */
[----:B------:R0:W-:Y:S03]  /*0db0*/  STL [R1+0x4], R7 ;  /* 0x0000040701007387 */ /* 0x0001e60000100800 */
[----:B------:R-:W-:Y:S01]  /*0dc0*/  ISETP.NE.U32.AND P0, PT, R0, 0x1, PT ;  /* 0x000000010000780c */ /* 0x000fe20003f05070 */
[----:B------:R0:W-:Y:S03]  /*0dd0*/  STL.64 [R1+0x8], R2 ;  /* 0x0000080201007387 */ /* 0x0001e60000100a00 */
[----:B------:R-:W-:Y:S01]  /*0de0*/  ISETP.NE.AND.EX P0, PT, RZ, RZ, PT, P0 ;  /* 0x000000ffff00720c */ /* 0x000fe20003f05300 */
[----:B------:R0:W-:-:S12]  /*0df0*/  STL.64 [R1+0x10], R4 ;  /* 0x0000100401007387 */ /* 0x0001d80000100a00 */
[----:B0-----:R-:W-:Y:S05]  /*0e00*/  @!P0 BRA `(.L_x_84) ;  /* 0x0000001800088947 */ /* 0x001fea0003800000 */
[----:B------:R-:W-:Y:S01]  /*0e10*/  UMOV UR4, URZ ;  /* 0x000000ff00047c82 */ /* 0x000fe20008000000 */
[----:B------:R-:W-:Y:S01]  /*0e20*/  UMOV UR5, URZ ;  /* 0x000000ff00057c82 */ /* 0x000fe20008000000 */
[----:B------:R-:W-:Y:S02]  /*0e30*/  IMAD.MOV.U32 R0, RZ, RZ, RZ ;  /* 0x000000ffff007224 */ /* 0x000fe400078e00ff */
[----:B------:R-:W-:Y:S02]  /*0e40*/  IMAD.MOV.U32 R7, RZ, RZ, RZ ;  /* 0x000000ffff077224 */ /* 0x000fe400078e00ff */
[----:B------:R-:W-:Y:S02]  /*0e50*/  IMAD.U32 R5, RZ, RZ, UR4 ;  /* 0x00000004ff057e24 */ /* 0x000fe4000f8e00ff */
[----:B------:R-:W-:Y:S02]  /*0e60*/  IMAD.U32 R4, RZ, RZ, UR5 ;  /* 0x00000005ff047e24 */ /* 0x000fe4000f8e00ff */
[----:B------:R-:W-:-:S02]  /*0e70*/  IMAD.U32 R3, RZ, RZ, UR4 ;  /* 0x00000004ff037e24 */ /* 0x000fc4000f8e00ff */
[----:B------:R-:W-:-:S07]  /*0e80*/  IMAD.U32 R2, RZ, RZ, UR5 ;  /* 0x00000005ff027e24 */ /* 0x000fce000f8e00ff */
.L_x_88:
[----:B------:R-:W-:-:S06]  /*0e90*/  IMAD R16, R0, 0x4, R1 ;  /* 0x0000000400107824 */ /* 0x000fcc00078e0201 */
[----:B------:R-:W5:Y:S01]  /*0ea0*/  LDL R16, [R16+0x4] ;  /* 0x0000040010107983 */ /* 0x000f620000100800 */
[----:B------:R-:W-:-:S05]  /*0eb0*/  UMOV UR4, URZ ;  /* 0x000000ff00047c82 */ /* 0x000fca0008000000 */
.L_x_87:
        /* <DEDUP_REMOVED lines=183> */
[----:B0-----:R-:W-:Y:S05]  /*1a30*/  @P0 BRA `(.L_x_84) ;  /* 0x0000000800fc0947 */ /* 0x001fea0003800000 */
        /* <DEDUP_REMOVED lines=8> */
.L_x_90:
[----:B------:R-:W-:-:S06]  /*1ac0*/  IMAD R16, R0, 0x4, R1 ;  /* 0x0000000400107824 */ /* 0x000fcc00078e0201 */
[----:B------:R-:W5:Y:S01]  /*1ad0*/  LDL R16, [R16+0x4] ;  /* 0x0000040010107983 */ /* 0x000f620000100800 */
[----:B------:R-:W-:-:S05]  /*1ae0*/  UMOV UR4, URZ ;  /* 0x000000ff00047c82 */ /* 0x000fca0008000000 */
.L_x_89:
        /* <DEDUP_REMOVED lines=177> */
[----:B------:R0:W-:Y:S04]  /*2600*/  STL [R1+0x4], R7 ;  /* 0x0000040701007387 */ /* 0x0001e80000100800 */
[----:B------:R0:W-:Y:S04]  /*2610*/  STL.64 [R1+0x8], R2 ;  /* 0x0000080201007387 */ /* 0x0001e80000100a00 */
[----:B------:R0:W-:Y:S02]  /*2620*/  STL.64 [R1+0x10], R4 ;  /* 0x0000100401007387 */ /* 0x0001e40000100a00 */
.L_x_84:
[----:B------:R-:W-:Y:S05]  /*2630*/  BSYNC.RECONVERGENT B1 ;  /* 0x0000000000017941 */ /* 0x000fea0003800200 */
.L_x_83:
[C---:B------:R-:W-:Y:S01]  /*2640*/  ISETP.GT.U32.AND P0, PT, R15.reuse, 0x3, PT ;  /* 0x000000030f00780c */ /* 0x040fe20003f04070 */
[----:B------:R-:W-:Y:S01]  /*2650*/  VIADD R6, R6, 0x1 ;  /* 0x0000000106067836 */ /* 0x000fe20000000000 */
[--C-:B------:R-:W-:Y:S02]  /*2660*/  SHF.R.U64 R15, R15, 0x2, R14.reuse ;  /* 0x000000020f0f7819 */ /* 0x100fe4000000120e */
[----:B------:R-:W-:Y:S02]  /*2670*/  ISETP.GT.U32.AND.EX P0, PT, R14, RZ, PT, P0 ;  /* 0x000000ff0e00720c */ /* 0x000fe40003f04100 */
[----:B------:R-:W-:-:S11]  /*2680*/  SHF.R.U32.HI R14, RZ, 0x2, R14 ;  /* 0x00000002ff0e7819 */ /* 0x000fd6000001160e */
[----:B------:R-:W-:Y:S05]  /*2690*/  @P0 BRA `(.L_x_91) ;  /* 0xffffffd800c40947 */ /* 0x000fea000383ffff */
.L_x_82:
[----:B------:R-:W-:Y:S05]  /*26a0*/  BSYNC.RECONVERGENT B0 ;  /* 0x0000000000007941 */ /* 0x000fea0003800200 */
.L_x_81:
[----:B------:R-:W-:Y:S01]  /*26b0*/  IMAD R12, R12, -0x658354e5, R13 ;  /* 0x9a7cab1b0c0c7824 */ /* 0x000fe200078e020d */
[----:B------:R-:W-:Y:S01]  /*26c0*/  UMOV UR4, 0x6a788e ;  /* 0x006a788e00047882 */ /* 0x000fe20000000000 */
[----:B------:R-:W-:Y:S02]  /*26d0*/  IMAD.MOV.U32 R21, RZ, RZ, R2 ;  /* 0x000000ffff157224 */ /* 0x000fe400078e0002 */
[----:B01----:R-:W-:Y:S02]  /*26e0*/  IMAD.MOV.U32 R2, RZ, RZ, R3 ;  /* 0x000000ffff027224 */ /* 0x003fe400078e0003 */
[----:B------:R-:W-:Y:S02]  /*26f0*/  IMAD.MOV.U32 R3, RZ, RZ, R4 ;  /* 0x000000ffff037224 */ /* 0x000fe400078e0004 */
[----:B------:R-:W-:Y:S02]  /*2700*/  IMAD.MOV.U32 R4, RZ, RZ, R5 ;  /* 0x000000ffff047224 */ /* 0x000fe400078e0005 */
[----:B------:R-:W-:-:S02]  /*2710*/  IMAD.MOV.U32 R20, RZ, RZ, R7 ;  /* 0x000000ffff147224 */ /* 0x000fc400078e0007 */
[----:B------:R-:W-:Y:S02]  /*2720*/  IMAD.MOV.U32 R8, RZ, RZ, 0x0 ;  /* 0x00000000ff087424 */ /* 0x000fe400078e00ff */
[----:B------:R-:W-:Y:S02]  /*2730*/  IMAD.MOV.U32 R9, RZ, RZ, 0x3ff00000 ;  /* 0x3ff00000ff097424 */ /* 0x000fe400078e00ff */
[----:B------:R-:W-:-:S07]  /*2740*/  VIADD R5, R12, 0x700053 ;  /* 0x007000530c057836 */ /* 0x000fce0000000000 */
.L_x_99:
        /* <DEDUP_REMOVED lines=16> */
[----:B------:R-:W-:Y:S01]  /*2850*/  DFMA R16, R16, R6, R14 ;  /* 0x000000061010722b */ /* 0x000fe2000000000e */
[----:B------:R-:W-:Y:S02]  /*2860*/  IMAD.MOV.U32 R6, RZ, RZ, R2 ;  /* 0x000000ffff067224 */ /* 0x000fe400078e0002 */
[----:B------:R-:W-:Y:S02]  /*2870*/  IMAD.MOV.U32 R7, RZ, RZ, R3 ;  /* 0x000000ffff077224 */ /* 0x000fe400078e0003 */
[----:B------:R-:W-:-:S03]  /*2880*/  IMAD.MOV.U32 R2, RZ, RZ, R4 ;  /* 0x000000ffff027224 */ /* 0x000fc600078e0004 */
        /* <DEDUP_REMOVED lines=10> */
[----:B------:R-:W-:Y:S05]  /*2930*/  CALL.REL.NOINC `($__internal_3_$__cuda_sm20_dsqrt_rn_f64_mediumpath_v1) ;  /* 0x0000000800107944 */ /* 0x000fea0003c00000 */
.L_x_93:
[----:B------:R-:W-:Y:S05]  /*2940*/  BSYNC.RECONVERGENT B0 ;  /* 0x0000000000007941 */ /* 0x000fea0003800200 */
.L_x_92:
[----:B------:R-:W-:Y:S01]  /*2950*/  SHF.R.U32.HI R3, RZ, 0x2, R20 ;  /* 0x00000002ff037819 */ /* 0x000fe20000011614 */
[----:B------:R-:W-:Y:S01]  /*2960*/  IMAD.SHL.U32 R0, R2, 0x10, RZ ;  /* 0x0000001002007824 */ /* 0x000fe200078e00ff */
[----:B------:R-:W-:Y:S01]  /*2970*/  UMOV UR8, 0x6f0068dc ;  /* 0x6f0068dc00087882 */ /* 0x000fe20000000000 */
[----:B------:R-:W-:Y:S01]  /*2980*/  IMAD.MOV.U32 R13, RZ, RZ, 0x2f800000 ;  /* 0x2f800000ff0d7424 */ /* 0x000fe200078e00ff */
[----:B------:R-:W-:Y:S01]  /*2990*/  LOP3.LUT R3, R3, R20, RZ, 0x3c, !PT ;  /* 0x0000001403037212 */ /* 0x000fe200078e3cff */
[----:B------:R-:W-:Y:S01]  /*29a0*/  IMAD.MOV.U32 R15, RZ, RZ, 0x3e055027 ;  /* 0x3e055027ff0f7424 */ /* 0x000fe200078e00ff */
[----:B------:R-:W-:Y:S01]  /*29b0*/  UMOV UR9, 0x3fc50481 ;  /* 0x3fc5048100097882 */ /* 0x000fe20000000000 */
[----:B------:R-:W-:Y:S02]  /*29c0*/  BSSY.RECONVERGENT B0, `(.L_x_94) ;  /* 0x0000037000007945 */ /* 0x000fe40003800200 */
[----:B------:R-:W-:-:S05]  /*29d0*/  IMAD.SHL.U32 R4, R3, 0x2, RZ ;  /* 0x0000000203047824 */ /* 0x000fca00078e00ff */
[----:B------:R-:W-:-:S04]  /*29e0*/  LOP3.LUT R3, R3, R4, R0, 0x96, !PT ;  /* 0x0000000403037212 */ /* 0x000fc800078e9600 */
[----:B------:R-:W-:-:S04]  /*29f0*/  LOP3.LUT R3, R3, R2, RZ, 0x3c, !PT ;  /* 0x0000000203037212 */ /* 0x000fc800078e3cff */
[----:B------:R-:W-:-:S04]  /*2a00*/  IADD3 R0, PT, PT, R5, -0x587c5, R3 ;  /* 0xfffa783b05007810 */ /* 0x000fc80007ffe003 */
[----:B------:R-:W-:-:S05]  /*2a10*/  I2FP.F32.U32 R0, R0 ;  /* 0x0000000000007245 */ /* 0x000fca0000201000 */
[----:B------:R-:W-:-:S05]  /*2a20*/  FFMA R0, R0, R13, 1.1641532182693481445e-10 ;  /* 0x2f00000000007423 */ /* 0x000fca000000000d */
[----:B------:R-:W-:-:S13]  /*2a30*/  FSETP.GEU.AND P0, PT, R0, 1.175494350822287508e-38, PT ;  /* 0x008000000000780b */ /* 0x000fda0003f0e000 */
[----:B------:R-:W-:-:S04]  /*2a40*/  @!P0 FMUL R0, R0, 8388608 ;  /* 0x4b00000000008820 */ /* 0x000fc80000400000 */
[----:B------:R-:W-:-:S05]  /*2a50*/  VIADD R4, R0, 0xc0d55555 ;  /* 0xc0d5555500047836 */ /* 0x000fca0000000000 */
[----:B------:R-:W-:-:S05]  /*2a60*/  LOP3.LUT R13, R4, 0xff800000, RZ, 0xc0, !PT ;  /* 0xff800000040d7812 */ /* 0x000fca00078ec0ff */
[----:B------:R-:W-:Y:S01]  /*2a70*/  IMAD.IADD R4, R0, 0x1, -R13 ;  /* 0x0000000100047824 */ /* 0x000fe200078e0a0d */
[----:B------:R-:W-:-:S03]  /*2a80*/  I2FP.F32.S32 R13, R13 ;  /* 0x0000000d000d7245 */ /* 0x000fc60000201400 */
[----:B------:R-:W-:Y:S01]  /*2a90*/  FADD R12, R4, -1 ;  /* 0xbf800000040c7421 */ /* 0x000fe20000000000 */
[----:B------:R-:W-:Y:S02]  /*2aa0*/  FSEL R4, RZ, -23, P0 ;  /* 0xc1b80000ff047808 */ /* 0x000fe40000000000 */
[----:B------:R-:W-:Y:S01]  /*2ab0*/  ISETP.GT.U32.AND P0, PT, R0, 0x7f7fffff, PT ;  /* 0x7f7fffff0000780c */ /* 0x000fe20003f04070 */
[C---:B------:R-:W-:Y:S02]  /*2ac0*/  FFMA R15, R12.reuse, -R15, 0.14084610342979431152 ;  /* 0x3e1039f60c0f7423 */ /* 0x040fe4000000080f */
[----:B------:R-:W-:Y:S01]  /*2ad0*/  FFMA R13, R13, 1.1920928955078125e-07, R4 ;  /* 0x340000000d0d7823 */ /* 0x000fe20000000004 */
[----:B------:R-:W-:Y:S01]  /*2ae0*/  SHF.R.U32.HI R4, RZ, 0x2, R21 ;  /* 0x00000002ff047819 */ /* 0x000fe20000011615 */
[----:B------:R-:W-:-:S03]  /*2af0*/  FFMA R15, R12, R15, -0.12148627638816833496 ;  /* 0xbdf8cdcc0c0f7423 */ /* 0x000fc6000000000f */
[----:B------:R-:W-:Y:S01]  /*2b00*/  LOP3.LUT R4, R4, R21, RZ, 0x3c, !PT ;  /* 0x0000001504047212 */ /* 0x000fe200078e3cff */
[----:B------:R-:W-:-:S04]  /*2b10*/  FFMA R15, R12, R15, 0.13980610668659210205 ;  /* 0x3e0f29550c0f7423 */ /* 0x000fc8000000000f */
[----:B------:R-:W-:-:S04]  /*2b20*/  FFMA R15, R12, R15, -0.16684235632419586182 ;  /* 0xbe2ad8b90c0f7423 */ /* 0x000fc8000000000f */
[----:B------:R-:W-:-:S04]  /*2b30*/  FFMA R15, R12, R15, 0.20012299716472625732 ;  /* 0x3e4ced0b0c0f7423 */ /* 0x000fc8000000000f */
[----:B------:R-:W-:-:S04]  /*2b40*/  FFMA R15, R12, R15, -0.24999669194221496582 ;  /* 0xbe7fff220c0f7423 */ /* 0x000fc8000000000f */
[----:B------:R-:W-:-:S04]  /*2b50*/  FFMA R15, R12, R15, 0.33333182334899902344 ;  /* 0x3eaaaa780c0f7423 */ /* 0x000fc8000000000f */
[----:B------:R-:W-:-:S04]  /*2b60*/  FFMA R15, R12, R15, -0.5 ;  /* 0xbf0000000c0f7423 */ /* 0x000fc8000000000f */
[----:B------:R-:W-:-:S04]  /*2b70*/  FMUL R15, R12, R15 ;  /* 0x0000000f0c0f7220 */ /* 0x000fc80000400000 */
[----:B------:R-:W-:Y:S01]  /*2b80*/  FFMA R12, R12, R15, R12 ;  /* 0x0000000f0c0c7223 */ /* 0x000fe2000000000c */
[----:B------:R-:W-:-:S03]  /*2b90*/  IMAD.MOV.U32 R15, RZ, RZ, 0x7f800000 ;  /* 0x7f800000ff0f7424 */ /* 0x000fc600078e00ff */
[----:B------:R-:W-:Y:S01]  /*2ba0*/  FFMA R14, R13, 0.69314718246459960938, R12 ;  /* 0x3f3172180d0e7823 */ /* 0x000fe2000000000c */
[C---:B------:R-:W-:Y:S01]  /*2bb0*/  @P0 FFMA R14, R0.reuse, R15, +INF ;  /* 0x7f800000000e0423 */ /* 0x040fe2000000000f */
[----:B------:R-:W-:Y:S01]  /*2bc0*/  FSETP.NEU.AND P0, PT, R0, RZ, PT ;  /* 0x000000ff0000720b */ /* 0x000fe20003f0d000 */
[----:B------:R-:W-:Y:S02]  /*2bd0*/  IMAD.SHL.U32 R12, R4, 0x2, RZ ;  /* 0x00000002040c7824 */ /* 0x000fe400078e00ff */
[----:B------:R-:W-:Y:S01]  /*2be0*/  FMUL R14, R14, -2 ;  /* 0xc00000000e0e7820 */ /* 0x000fe20000400000 */
[----:B------:R-:W-:Y:S02]  /*2bf0*/  IMAD.SHL.U32 R13, R3, 0x10, RZ ;  /* 0x00000010030d7824 */ /* 0x000fe400078e00ff */
[----:B------:R-:W-:Y:S02]  /*2c00*/  IMAD.MOV.U32 R15, RZ, RZ, 0x30c90fdb ;  /* 0x30c90fdbff0f7424 */ /* 0x000fe400078e00ff */
[----:B------:R-:W-:-:S02]  /*2c10*/  FSEL R17, R14, +INF , P0 ;  /* 0x7f8000000e117808 */ /* 0x000fc40000000000 */
[----:B------:R-:W-:Y:S02]  /*2c20*/  LOP3.LUT R4, R4, R12, R13, 0x96, !PT ;  /* 0x0000000c04047212 */ /* 0x000fe400078e960d */
[----:B------:R0:W1:Y:S01]  /*2c30*/  MUFU.RSQ R14, R17 ;  /* 0x00000011000e7308 */ /* 0x0000620000001400 */
[----:B------:R-:W-:Y:S01]  /*2c40*/  VIADD R12, R17, 0xf3000000 ;  /* 0xf3000000110c7836 */ /* 0x000fe20000000000 */
[----:B------:R-:W-:-:S04]  /*2c50*/  LOP3.LUT R4, R4, R3, RZ, 0x3c, !PT ;  /* 0x0000000304047212 */ /* 0x000fc800078e3cff */
[----:B------:R-:W-:Y:S01]  /*2c60*/  ISETP.GT.U32.AND P0, PT, R12, 0x727fffff, PT ;  /* 0x727fffff0c00780c */ /* 0x000fe20003f04070 */
[----:B------:R-:W-:Y:S01]  /*2c70*/  IMAD.IADD R0, R4, 0x1, R5 ;  /* 0x0000000104007824 */ /* 0x000fe200078e0205 */
[----:B------:R-:W-:-:S04]  /*2c80*/  DMUL R12, R24, UR8 ;  /* 0x00000008180c7c28 */ /* 0x000fc80008000000 */
[----:B------:R-:W-:-:S05]  /*2c90*/  I2FP.F32.U32 R0, R0 ;  /* 0x0000000000007245 */ /* 0x000fca0000201000 */
[----:B------:R-:W-:Y:S02]  /*2ca0*/  FFMA R24, R0, R15, 7.314590599882819788e-10 ;  /* 0x30490fdb00187423 */ /* 0x000fe4000000000f */
[----:B01----:R-:W-:Y:S05]  /*2cb0*/  @!P0 BRA `(.L_x_95) ;  /* 0x00000000000c8947 */ /* 0x003fea0003800000 */
[----:B------:R-:W-:-:S07]  /*2cc0*/  MOV R19, 0x2ce0 ;  /* 0x00002ce000137802 */ /* 0x000fce0000000f00 */
[----:B------:R-:W-:Y:S05]  /*2cd0*/  CALL.REL.NOINC `($__internal_4_$__cuda_sm20_sqrt_rn_f32_slowpath) ;  /* 0x0000000400d87944 */ /* 0x000fea0003c00000 */
[----:B------:R-:W-:Y:S05]  /*2ce0*/  BRA `(.L_x_96) ;  /* 0x0000000000107947 */ /* 0x000fea0003800000 */
.L_x_95:
[----:B------:R-:W-:Y:S01]  /*2cf0*/  FMUL.FTZ R0, R17, R14 ;  /* 0x0000000e11007220 */ /* 0x000fe20000410000 */
[----:B------:R-:W-:-:S03]  /*2d00*/  FMUL.FTZ R14, R14, 0.5 ;  /* 0x3f0000000e0e7820 */ /* 0x000fc60000410000 */
[----:B------:R-:W-:-:S04]  /*2d10*/  FFMA R15, -R0, R0, R17 ;  /* 0x00000000000f7223 */ /* 0x000fc80000000111 */
[----:B------:R-:W-:-:S07]  /*2d20*/  FFMA R0, R15, R14, R0 ;  /* 0x0000000e0f007223 */ /* 0x000fce0000000000 */
.L_x_96:
[----:B------:R-:W-:Y:S05]  /*2d30*/  BSYNC.RECONVERGENT B0 ;  /* 0x0000000000007941 */ /* 0x000fea0003800200 */
.L_x_94:
[----:B------:R-:W-:Y:S01]  /*2d40*/  FMUL.RZ R24, R24, 0.15915493667125701904 ;  /* 0x3e22f98318187820 */ /* 0x000fe2000040c000 */
[----:B------:R-:W-:Y:S01]  /*2d50*/  UMOV UR8, 0xe43390b7 ;  /* 0xe43390b700087882 */ /* 0x000fe20000000000 */
[----:B------:R-:W-:Y:S01]  /*2d60*/  UMOV UR9, 0x3f69e7c6 ;  /* 0x3f69e7c600097882 */ /* 0x000fe20000000000 */
[----:B------:R-:W-:Y:S01]  /*2d70*/  IMAD.MOV.U32 R17, RZ, RZ, 0x3fd80000 ;  /* 0x3fd80000ff117424 */ /* 0x000fe200078e00ff */
[----:B------:R-:W0:Y:S01]  /*2d80*/  MUFU.SIN R15, R24 ;  /* 0x00000018000f7308 */ /* 0x000e220000000400 */
[----:B------:R-:W-:Y:S01]  /*2d90*/  BSSY.RECONVERGENT B0, `(.L_x_97) ;  /* 0x0000021000007945 */ /* 0x000fe20003800200 */
[----:B0-----:R-:W-:-:S06]  /*2da0*/  FMUL R16, R15, R0 ;  /* 0x000000000f107220 */ /* 0x001fcc0000400000 */
[----:B------:R0:W1:Y:S02]  /*2db0*/  F2F.F64.F32 R14, R16 ;  /* 0x00000010000e7310 */ /* 0x0000640000201800 */
[----:B0-----:R-:W-:Y:S01]  /*2dc0*/  IMAD.MOV.U32 R16, RZ, RZ, 0x0 ;  /* 0x00000000ff107424 */ /* 0x001fe200078e00ff */
[----:B-1----:R-:W-:-:S08]  /*2dd0*/  DMUL R12, R12, R14 ;  /* 0x0000000e0c0c7228 */ /* 0x002fd00000000000 */
[----:B------:R-:W-:Y:S01]  /*2de0*/  DMUL R12, R12, UR8 ;  /* 0x000000080c0c7c28 */ /* 0x000fe20008000000 */
[----:B------:R-:W-:Y:S01]  /*2df0*/  UMOV UR8, 0x88e368f1 ;  /* 0x88e368f100087882 */ /* 0x000fe20000000000 */
[----:B------:R-:W-:-:S06]  /*2e00*/  UMOV UR9, 0x3ee4f8b5 ;  /* 0x3ee4f8b500097882 */ /* 0x000fcc0000000000 */
[----:B------:R-:W-:-:S08]  /*2e10*/  DFMA R10, R10, UR8, R12 ;  /* 0x000000080a0a7c2b */ /* 0x000fd0000800000c */
[----:B------:R-:W-:-:S06]  /*2e20*/  DADD R8, R10, R8 ;  /* 0x000000000a087229 */ /* 0x000fcc0000000008 */
[----:B------:R-:W0:Y:S04]  /*2e30*/  MUFU.RSQ64H R15, R9 ;  /* 0x00000009000f7308 */ /* 0x000e280000001c00 */
[----:B------:R-:W-:-:S05]  /*2e40*/  VIADD R14, R9, 0xfcb00000 ;  /* 0xfcb00000090e7836 */ /* 0x000fca0000000000 */
[----:B------:R-:W-:Y:S01]  /*2e50*/  ISETP.GE.U32.AND P0, PT, R14, 0x7ca00000, PT ;  /* 0x7ca000000e00780c */ /* 0x000fe20003f06070 */
[----:B0-----:R-:W-:-:S08]  /*2e60*/  DMUL R10, R14, R14 ;  /* 0x0000000e0e0a7228 */ /* 0x001fd00000000000 */
[----:B------:R-:W-:-:S08]  /*2e70*/  DFMA R10, R8, -R10, 1 ;  /* 0x3ff00000080a742b */ /* 0x000fd0000000080a */
[----:B------:R-:W-:Y:S02]  /*2e80*/  DFMA R16, R10, R16, 0.5 ;  /* 0x3fe000000a10742b */ /* 0x000fe40000000010 */
[----:B------:R-:W-:-:S08]  /*2e90*/  DMUL R10, R14, R10 ;  /* 0x0000000a0e0a7228 */ /* 0x000fd00000000000 */
[----:B------:R-:W-:Y:S02]  /*2ea0*/  DFMA R16, R16, R10, R14 ;  /* 0x0000000a1010722b */ /* 0x000fe4000000000e */
[----:B------:R-:W0:Y:S06]  /*2eb0*/  MUFU.COS R11, R24 ;  /* 0x00000018000b7308 */ /* 0x000e2c0000000000 */
[----:B------:R-:W-:Y:S02]  /*2ec0*/  DMUL R18, R8, R16 ;  /* 0x0000001008127228 */ /* 0x000fe40000000000 */
[----:B------:R-:W-:-:S02]  /*2ed0*/  VIADD R13, R17, 0xfff00000 ;  /* 0xfff00000110d7836 */ /* 0x000fc40000000000 */
[----:B------:R-:W-:-:S04]  /*2ee0*/  IMAD.MOV.U32 R12, RZ, RZ, R16 ;  /* 0x000000ffff0c7224 */ /* 0x000fc800078e0010 */
[----:B------:R-:W-:Y:S01]  /*2ef0*/  DFMA R22, R18, -R18, R8 ;  /* 0x800000121216722b */ /* 0x000fe20000000008 */
[----:B0-----:R-:W-:-:S07]  /*2f00*/  FMUL R10, R11, R0 ;  /* 0x000000000b0a7220 */ /* 0x001fce0000400000 */
[----:B------:R-:W-:Y:S01]  /*2f10*/  DFMA R20, R22, R12, R18 ;  /* 0x0000000c1614722b */ /* 0x000fe20000000012 */
[----:B------:R-:W-:Y:S10]  /*2f20*/  @!P0 BRA `(.L_x_98) ;  /* 0x00000000001c8947 */ /* 0x000ff40003800000 */
[----:B------:R-:W-:Y:S01]  /*2f30*/  IMAD.MOV.U32 R17, RZ, RZ, R13 ;  /* 0x000000ffff117224 */ /* 0x000fe200078e000d */
[----:B------:R-:W-:Y:S01]  /*2f40*/  MOV R0, 0x2f80 ;  /* 0x00002f8000007802 */ /* 0x000fe20000000f00 */
[----:B------:R-:W-:Y:S02]  /*2f50*/  IMAD.MOV.U32 R12, RZ, RZ, R8 ;  /* 0x000000ffff0c7224 */ /* 0x000fe400078e0008 */
[----:B------:R-:W-:-:S07]  /*2f60*/  IMAD.MOV.U32 R13, RZ, RZ, R9 ;  /* 0x000000ffff0d7224 */ /* 0x000fce00078e0009 */
[----:B------:R-:W-:Y:S05]  /*2f70*/  CALL.REL.NOINC `($__internal_3_$__cuda_sm20_dsqrt_rn_f64_mediumpath_v1) ;  /* 0x0000000000807944 */ /* 0x000fea0003c00000 */
[----:B------:R-:W-:Y:S02]  /*2f80*/  IMAD.MOV.U32 R20, RZ, RZ, R24 ;  /* 0x000000ffff147224 */ /* 0x000fe400078e0018 */
[----:B------:R-:W-:-:S07]  /*2f90*/  IMAD.MOV.U32 R21, RZ, RZ, R25 ;  /* 0x000000ffff157224 */ /* 0x000fce00078e0019 */
.L_x_98:
[----:B------:R-:W-:Y:S05]  /*2fa0*/  BSYNC.RECONVERGENT B0 ;  /* 0x0000000000007941 */ /* 0x000fea0003800200 */
.L_x_97:
[----:B------:R-:W0:Y:S01]  /*2fb0*/  F2F.F64.F32 R10, R10 ;  /* 0x0000000a000a7310 */ /* 0x000e220000201800 */
[----:B------:R-:W-:Y:S01]  /*2fc0*/  UMOV UR8, 0x6f0068dc ;  /* 0x6f0068dc00087882 */ /* 0x000fe20000000000 */
[----:B------:R-:W-:Y:S01]  /*2fd0*/  UMOV UR9, 0x3fc50481 ;  /* 0x3fc5048100097882 */ /* 0x000fe20000000000 */
[----:B------:R-:W-:Y:S01]  /*2fe0*/  UMOV UR10, 0xe43390b7 ;  /* 0xe43390b7000a7882 */ /* 0x000fe20000000000 */
[----:B------:R-:W-:Y:S01]  /*2ff0*/  DMUL R20, R20, UR8 ;  /* 0x0000000814147c28 */ /* 0x000fe20008000000 */
[----:B------:R-:W-:Y:S01]  /*3000*/  UMOV UR8, 0x793dd97f ;  /* 0x793dd97f00087882 */ /* 0x000fe20000000000 */
[----:B------:R-:W-:Y:S01]  /*3010*/  UMOV UR9, 0x3fa5a858 ;  /* 0x3fa5a85800097882 */ /* 0x000fe20000000000 */
[----:B------:R-:W-:Y:S01]  /*3020*/  UMOV UR11, 0x3f69e7c6 ;  /* 0x3f69e7c6000b7882 */ /* 0x000fe20000000000 */
[----:B------:R-:W-:Y:S01]  /*3030*/  DADD R12, -R8, UR8 ;  /* 0x00000008080c7e29 */ /* 0x000fe20008000100 */
[----:B------:R-:W-:Y:S01]  /*3040*/  UMOV UR8, 0x6a161e4f ;  /* 0x6a161e4f00087882 */ /* 0x000fe20000000000 */
[----:B------:R-:W-:Y:S01]  /*3050*/  UMOV UR9, 0x3fbef34d ;  /* 0x3fbef34d00097882 */ /* 0x000fe20000000000 */
[----:B------:R-:W-:Y:S01]  /*3060*/  UIADD3 UR4, UPT, UPT, UR4, 0xb0f8a, URZ ;  /* 0x000b0f8a04047890 */ /* 0x000fe2000fffe0ff */
[----:B------:R-:W-:Y:S01]  /*3070*/  VIADD R5, R5, 0xb0f8a ;  /* 0x000b0f8a05057836 */ /* 0x000fe20000000000 */
[----:B0-----:R-:W-:-:S02]  /*3080*/  DMUL R20, R20, R10 ;  /* 0x0000000a14147228 */ /* 0x001fc40000000000 */
[----:B------:R-:W-:Y:S01]  /*3090*/  UISETP.NE.AND UP0, UPT, UR4, 0x1604d216, UPT ;  /* 0x1604d2160400788c */ /* 0x000fe2000bf05270 */
[----:B------:R-:W-:Y:S01]  /*30a0*/  DMUL R12, R12, UR8 ;  /* 0x000000080c0c7c28 */ /* 0x000fe20008000000 */
[----:B------:R-:W-:Y:S01]  /*30b0*/  UMOV UR8, 0x88e368f1 ;  /* 0x88e368f100087882 */ /* 0x000fe20000000000 */
[----:B------:R-:W-:-:S03]  /*30c0*/  UMOV UR9, 0x3ee4f8b5 ;  /* 0x3ee4f8b500097882 */ /* 0x000fc60000000000 */
[----:B------:R-:W-:-:S08]  /*30d0*/  DMUL R20, R20, UR10 ;  /* 0x0000000a14147c28 */ /* 0x000fd00008000000 */
[----:B------:R-:W-:Y:S01]  /*30e0*/  DFMA R12, R12, UR8, R20 ;  /* 0x000000080c0c7c2b */ /* 0x000fe20008000014 */
[----:B------:R-:W-:Y:S02]  /*30f0*/  IMAD.MOV.U32 R21, RZ, RZ, R7 ;  /* 0x000000ffff157224 */ /* 0x000fe400078e0007 */
[----:B------:R-:W-:-:S05]  /*3100*/  IMAD.MOV.U32 R20, RZ, RZ, R6 ;  /* 0x000000ffff147224 */ /* 0x000fca00078e0006 */
[----:B------:R-:W-:Y:S01]  /*3110*/  DADD R8, R8, R12 ;  /* 0x0000000008087229 */ /* 0x000fe2000000000c */
[----:B------:R-:W-:Y:S10]  /*3120*/  BRA.U UP0, `(.L_x_99) ;  /* 0xfffffff500887547 */ /* 0x000ff4000b83ffff */
[----:B------:R-:W0:Y:S01]  /*3130*/  S2R R5, SR_CTAID.X ;  /* 0x0000000000057919 */ /* 0x000e220000002500 */
[----:B------:R-:W0:Y:S02]  /*3140*/  LDC.64 R2, c[0x0][0x380] ;  /* 0x0000e000ff027b82 */ /* 0x000e240000000a00 */
[----:B0-----:R-:W-:-:S05]  /*3150*/  IMAD.WIDE.U32 R2, R5, 0x8, R2 ;  /* 0x0000000805027825 */ /* 0x001fca00078e0002 */
[----:B------:R-:W-:Y:S01]  /*3160*/  STG.E.64 desc[UR6][R2.64], R8 ;  /* 0x0000000802007986 */ /* 0x000fe2000c101b06 */
[----:B------:R-:W-:Y:S05]  /*3170*/  EXIT ;  /* 0x000000000000794d */ /* 0x000fea0003800000 */
        .weak           $__internal_3_$__cuda_sm20_dsqrt_rn_f64_mediumpath_v1
        .type           $__internal_3_$__cuda_sm20_dsqrt_rn_f64_mediumpath_v1,@function
        .size           $__internal_3_$__cuda_sm20_dsqrt_rn_f64_mediumpath_v1,($__internal_4_$__cuda_sm20_sqrt_rn_f32_slowpath - $__internal_3_$__cuda_sm20_dsqrt_rn_f64_mediumpath_v1)
$__internal_3_$__cuda_sm20_dsqrt_rn_f64_mediumpath_v1:
[----:B------:R-:W-:Y:S01]  /*3180*/  ISETP.GE.U32.AND P0, PT, R14, -0x3400000, PT ;  /* 0xfcc000000e00780c */ /* 0x000fe20003f06070 */
[----:B------:R-:W-:Y:S01]  /*3190*/  BSSY.RECONVERGENT B1, `(.L_x_100) ;  /* 0x0000025000017945 */ /* 0x000fe20003800200 */
[----:B------:R-:W-:Y:S02]  /*31a0*/  IMAD.MOV.U32 R14, RZ, RZ, R22 ;  /* 0x000000ffff0e7224 */ /* 0x000fe400078e0016 */
[----:B------:R-:W-:-:S09]  /*31b0*/  IMAD.MOV.U32 R15, RZ, RZ, R23 ;  /* 0x000000ffff0f7224 */ /* 0x000fd200078e0017 */
        /* <DEDUP_REMOVED lines=9> */
.L_x_101:
        /* <DEDUP_REMOVED lines=9> */
[----:B------:R-:W-:Y:S02]  /*32e0*/  IMAD.MOV.U32 R14, RZ, RZ, RZ ;  /* 0x000000ffff0e7224 */ /* 0x000fe400078e00ff */
[----:B------:R-:W-:Y:S02]  /*32f0*/  IMAD.MOV.U32 R18, RZ, RZ, 0x0 ;  /* 0x00000000ff127424 */ /* 0x000fe400078e00ff */
[----:B------:R-:W-:Y:S01]  /*3300*/  IMAD.MOV.U32 R19, RZ, RZ, 0x3fd80000 ;  /* 0x3fd80000ff137424 */ /* 0x000fe200078e00ff */
[----:B------:R-:W0:Y:S02]  /*3310*/  MUFU.RSQ64H R15, R13 ;  /* 0x0000000d000f7308 */ /* 0x000e240000001c00 */
        /* <DEDUP_REMOVED lines=11> */
.L_x_103:
[----:B------:R-:W-:-:S11]  /*33d0*/  DADD R14, R12, R12 ;  /* 0x000000000c0e7229 */ /* 0x000fd6000000000c */
.L_x_102:
[----:B------:R-:W-:Y:S05]  /*33e0*/  BSYNC.RECONVERGENT B1 ;  /* 0x0000000000017941 */ /* 0x000fea0003800200 */
.L_x_100:
[----:B------:R-:W-:Y:S02]  /*33f0*/  IMAD.MOV.U32 R12, RZ, RZ, R0 ;  /* 0x000000ffff0c7224 */ /* 0x000fe400078e0000 */
[----:B------:R-:W-:Y:S02]  /*3400*/  IMAD.MOV.U32 R13, RZ, RZ, 0x0 ;  /* 0x00000000ff0d7424 */ /* 0x000fe400078e00ff */
[----:B------:R-:W-:Y:S02]  /*3410*/  IMAD.MOV.U32 R24, RZ, RZ, R14 ;  /* 0x000000ffff187224 */ /* 0x000fe400078e000e */
[----:B------:R-:W-:Y:S01]  /*3420*/  IMAD.MOV.U32 R25, RZ, RZ, R15 ;  /* 0x000000ffff197224 */ /* 0x000fe200078e000f */
[----:B------:R-:W-:Y:S06]  /*3430*/  RET.REL.NODEC R12 `(_Z13classic_eulerPd) ;  /* 0xffffffc80cf07950 */ /* 0x000fec0003c3ffff */
        .weak           $__internal_4_$__cuda_sm20_sqrt_rn_f32_slowpath
        .type           $__internal_4_$__cuda_sm20_sqrt_rn_f32_slowpath,@function
        .size           $__internal_4_$__cuda_sm20_sqrt_rn_f32_slowpath,(.L_x_111 - $__internal_4_$__cuda_sm20_sqrt_rn_f32_slowpath)
$__internal_4_$__cuda_sm20_sqrt_rn_f32_slowpath:
        /* <DEDUP_REMOVED lines=20> */
.L_x_104:
[----:B------:R-:W-:Y:S02]  /*3580*/  IMAD.MOV.U32 R0, RZ, RZ, R14 ;  /* 0x000000ffff007224 */ /* 0x000fe400078e000e */
[----:B------:R-:W-:Y:S02]  /*3590*/  IMAD.MOV.U32 R14, RZ, RZ, R19 ;  /* 0x000000ffff0e7224 */ /* 0x000fe400078e0013 */
[----:B------:R-:W-:-:S04]  /*35a0*/  IMAD.MOV.U32 R15, RZ, RZ, 0x0 ;  /* 0x00000000ff0f7424 */ /* 0x000fc800078e00ff */
[----:B------:R-:W-:Y:S05]  /*35b0*/  RET.REL.NODEC R14 `(_Z13classic_eulerPd) ;  /* 0xffffffc80e907950 */ /* 0x000fea0003c3ffff */
.L_x_105:
        /* <DEDUP_REMOVED lines=12> */
.L_x_111:


//--------------------- .nv.global.init           --------------------------
	.section	.nv.global.init,"aw",@progbits
	.align	4
.nv.global.init:
	.type		mrg32k3aM1SubSeq,@object
	.size		mrg32k3aM1SubSeq,(mrg32k3aM2SubSeq - mrg32k3aM1SubSeq)
mrg32k3aM1SubSeq:
        /*0000*/ 	.byte	0x0b, 0xcc, 0xee, 0x04, 0x73, 0x29, 0x8b, 0x6f, 0xf6, 0x53, 0x03, 0xf6, 0x23, 0xf6, 0xea, 0xda
        /* <DEDUP_REMOVED lines=125> */
	.type		mrg32k3aM2SubSeq,@object
	.size		mrg32k3aM2SubSeq,(mrg32k3aM1 - mrg32k3aM2SubSeq)
mrg32k3aM2SubSeq:
        /* <DEDUP_REMOVED lines=126> */
	.type		mrg32k3aM1,@object
	.size		mrg32k3aM1,(mrg32k3aM1Seq - mrg32k3aM1)
mrg32k3aM1:
        /* <DEDUP_REMOVED lines=144> */
	.type		mrg32k3aM1Seq,@object
	.size		mrg32k3aM1Seq,(mrg32k3aM2 - mrg32k3aM1Seq)
mrg32k3aM1Seq:
        /* <DEDUP_REMOVED lines=144> */
	.type		mrg32k3aM2,@object
	.size		mrg32k3aM2,(mrg32k3aM2Seq - mrg32k3aM2)
mrg32k3aM2:
        /* <DEDUP_REMOVED lines=144> */
	.type		mrg32k3aM2Seq,@object
	.size		mrg32k3aM2Seq,(precalc_xorwow_matrix - mrg32k3aM2Seq)
mrg32k3aM2Seq:
        /* <DEDUP_REMOVED lines=144> */
	.type		precalc_xorwow_matrix,@object
	.size		precalc_xorwow_matrix,(precalc_xorwow_offset_matrix - precalc_xorwow_matrix)
precalc_xorwow_matrix:
        /* <DEDUP_REMOVED lines=6400> */
	.type		precalc_xorwow_offset_matrix,@object
	.size		precalc_xorwow_offset_matrix,(.L_1 - precalc_xorwow_offset_matrix)
precalc_xorwow_offset_matrix:
        /* <DEDUP_REMOVED lines=6400> */
.L_1:


//--------------------- .nv.shared._Z17euler_for_unknownPdS_ --------------------------
	.section	.nv.shared._Z17euler_for_unknownPdS_,"aw",@nobits
	.sectionflags	@""
	.align	8
.nv.shared._Z17euler_for_unknownPdS_:
	.zero		2624


//--------------------- .nv.shared.reserved.0     --------------------------
	.section	.nv.shared.reserved.0,"aw",@nobits
	.weak		__nv_reservedSMEM_offset_0_alias
	.size		__nv_reservedSMEM_offset_0_alias, 0, 64
	.other		__nv_reservedSMEM_offset_0_alias,@"STO_CUDA_RESERVED_SHARED STV_DEFAULT"
__nv_reservedSMEM_offset_0_alias:
	.zero		0
	.zero		64


//--------------------- .nv.constant0._Z17euler_for_unknownPdS_ --------------------------
	.section	.nv.constant0._Z17euler_for_unknownPdS_,"a",@progbits
	.sectionflags	@""
	.align	4
.nv.constant0._Z17euler_for_unknownPdS_:
	.zero		912


//--------------------- .nv.constant0._Z13classic_eulerPd --------------------------
	.section	.nv.constant0._Z13classic_eulerPd,"a",@progbits
	.sectionflags	@""
	.align	4
.nv.constant0._Z13classic_eulerPd:
	.zero		904


//--------------------- SYMBOLS --------------------------

	.type		.nv.reservedSmem.offset0,@object
	.size		.nv.reservedSmem.offset0,0x4
	.type		.nv.reservedSmem.cap,@object
	.size		.nv.reservedSmem.cap,0x4
	.type		malloc,@function
	.type		free,@function
